//
// Generated by NVIDIA NVVM Compiler
//
// Compiler Build ID: CL-36424714
// Cuda compilation tools, release 13.0, V13.0.88
// Based on NVVM 20.0.0
//

.version 9.0
.target sm_100
.address_size 64

	// .globl	_Z19flash_attention_gpuILi32ELi32ELi32EEvPKfS1_S1_PfiiifS2_S2_iiii
.extern .func  (.param .b32 func_retval0) vprintf
(
	.param .b64 vprintf_param_0,
	.param .b64 vprintf_param_1
)
;
// _ZZ19flash_attention_gpuILi32ELi32ELi32EEvPKfS1_S1_PfiiifS2_S2_iiiiE7k_share has been demoted
// _ZZ19flash_attention_gpuILi32ELi32ELi32EEvPKfS1_S1_PfiiifS2_S2_iiiiE7v_share has been demoted
// _ZZ19flash_attention_gpuILi32ELi32ELi32EEvPKfS1_S1_PfiiifS2_S2_iiiiE7q_share has been demoted
// _ZZ19flash_attention_gpuILi32ELi32ELi32EEvPKfS1_S1_PfiiifS2_S2_iiiiE7o_share has been demoted
.global .align 1 .b8 $str[17] = {49, 49, 49, 49, 49, 49, 49, 49, 49, 49, 49, 49, 49, 49, 49, 49};
.global .align 1 .b8 $str$1[7] = {116, 114, 61, 37, 100, 32};
.global .align 1 .b8 $str$2[4] = {37, 102, 32};
.global .align 1 .b8 $str$3[2] = {10};

.visible .entry _Z19flash_attention_gpuILi32ELi32ELi32EEvPKfS1_S1_PfiiifS2_S2_iiii(
	.param .u64 .ptr .align 1 _Z19flash_attention_gpuILi32ELi32ELi32EEvPKfS1_S1_PfiiifS2_S2_iiii_param_0,
	.param .u64 .ptr .align 1 _Z19flash_attention_gpuILi32ELi32ELi32EEvPKfS1_S1_PfiiifS2_S2_iiii_param_1,
	.param .u64 .ptr .align 1 _Z19flash_attention_gpuILi32ELi32ELi32EEvPKfS1_S1_PfiiifS2_S2_iiii_param_2,
	.param .u64 .ptr .align 1 _Z19flash_attention_gpuILi32ELi32ELi32EEvPKfS1_S1_PfiiifS2_S2_iiii_param_3,
	.param .u32 _Z19flash_attention_gpuILi32ELi32ELi32EEvPKfS1_S1_PfiiifS2_S2_iiii_param_4,
	.param .u32 _Z19flash_attention_gpuILi32ELi32ELi32EEvPKfS1_S1_PfiiifS2_S2_iiii_param_5,
	.param .u32 _Z19flash_attention_gpuILi32ELi32ELi32EEvPKfS1_S1_PfiiifS2_S2_iiii_param_6,
	.param .f32 _Z19flash_attention_gpuILi32ELi32ELi32EEvPKfS1_S1_PfiiifS2_S2_iiii_param_7,
	.param .u64 .ptr .align 1 _Z19flash_attention_gpuILi32ELi32ELi32EEvPKfS1_S1_PfiiifS2_S2_iiii_param_8,
	.param .u64 .ptr .align 1 _Z19flash_attention_gpuILi32ELi32ELi32EEvPKfS1_S1_PfiiifS2_S2_iiii_param_9,
	.param .u32 _Z19flash_attention_gpuILi32ELi32ELi32EEvPKfS1_S1_PfiiifS2_S2_iiii_param_10,
	.param .u32 _Z19flash_attention_gpuILi32ELi32ELi32EEvPKfS1_S1_PfiiifS2_S2_iiii_param_11,
	.param .u32 _Z19flash_attention_gpuILi32ELi32ELi32EEvPKfS1_S1_PfiiifS2_S2_iiii_param_12,
	.param .u32 _Z19flash_attention_gpuILi32ELi32ELi32EEvPKfS1_S1_PfiiifS2_S2_iiii_param_13
)
{
	.local .align 8 .b8 	__local_depot0[8];
	.reg .b64 	%SP;
	.reg .b64 	%SPL;
	.reg .pred 	%p<10>;
	.reg .b32 	%r<96>;
	.reg .b32 	%f<373>;
	.reg .b64 	%rd<42>;
	.reg .b64 	%fd<17>;
	// demoted variable
	.shared .align 4 .b8 _ZZ19flash_attention_gpuILi32ELi32ELi32EEvPKfS1_S1_PfiiifS2_S2_iiiiE7k_share[4096];
	// demoted variable
	.shared .align 4 .b8 _ZZ19flash_attention_gpuILi32ELi32ELi32EEvPKfS1_S1_PfiiifS2_S2_iiiiE7v_share[4096];
	// demoted variable
	.shared .align 4 .b8 _ZZ19flash_attention_gpuILi32ELi32ELi32EEvPKfS1_S1_PfiiifS2_S2_iiiiE7q_share[4096];
	// demoted variable
	.shared .align 4 .b8 _ZZ19flash_attention_gpuILi32ELi32ELi32EEvPKfS1_S1_PfiiifS2_S2_iiiiE7o_share[4096];
	mov.u64 	%SPL, __local_depot0;
	cvta.local.u64 	%SP, %SPL;
	ld.param.u64 	%rd10, [_Z19flash_attention_gpuILi32ELi32ELi32EEvPKfS1_S1_PfiiifS2_S2_iiii_param_2];
	ld.param.u32 	%r20, [_Z19flash_attention_gpuILi32ELi32ELi32EEvPKfS1_S1_PfiiifS2_S2_iiii_param_5];
	ld.param.u32 	%r21, [_Z19flash_attention_gpuILi32ELi32ELi32EEvPKfS1_S1_PfiiifS2_S2_iiii_param_6];
	ld.param.u32 	%r18, [_Z19flash_attention_gpuILi32ELi32ELi32EEvPKfS1_S1_PfiiifS2_S2_iiii_param_12];
	ld.param.u32 	%r19, [_Z19flash_attention_gpuILi32ELi32ELi32EEvPKfS1_S1_PfiiifS2_S2_iiii_param_13];
	add.u64 	%rd12, %SP, 0;
	add.u64 	%rd1, %SPL, 0;
	mov.u64 	%rd13, $str;
	cvta.global.u64 	%rd14, %rd13;
	{ // callseq 0, 0
	.param .b64 param0;
	st.param.b64 	[param0], %rd14;
	.param .b64 param1;
	st.param.b64 	[param1], 0;
	.param .b32 retval0;
	call.uni (retval0), 
	vprintf, 
	(
	param0, 
	param1
	);
	ld.param.b32 	%r22, [retval0];
	} // callseq 0
	mov.u32 	%r24, %ctaid.x;
	mul.lo.s32 	%r25, %r20, %r24;
	mul.lo.s32 	%r26, %r25, %r21;
	cvt.s64.s32 	%rd2, %r26;
	st.local.u32 	[%rd1], %r18;
	mov.u64 	%rd15, $str$1;
	cvta.global.u64 	%rd16, %rd15;
	{ // callseq 1, 0
	.param .b64 param0;
	st.param.b64 	[param0], %rd16;
	.param .b64 param1;
	st.param.b64 	[param1], %rd12;
	.param .b32 retval0;
	call.uni (retval0), 
	vprintf, 
	(
	param0, 
	param1
	);
	ld.param.b32 	%r27, [retval0];
	} // callseq 1
	setp.lt.s32 	%p1, %r18, 1;
	@%p1 bra 	$L__BB0_15;
	mov.u32 	%r1, %tid.x;
	shl.b32 	%r2, %r1, 5;
	shl.b32 	%r30, %r1, 7;
	mov.u32 	%r31, _ZZ19flash_attention_gpuILi32ELi32ELi32EEvPKfS1_S1_PfiiifS2_S2_iiiiE7o_share;
	add.s32 	%r3, %r31, %r30;
	mov.u32 	%r32, _ZZ19flash_attention_gpuILi32ELi32ELi32EEvPKfS1_S1_PfiiifS2_S2_iiiiE7q_share;
	add.s32 	%r4, %r32, %r30;
	mov.u32 	%r33, _ZZ19flash_attention_gpuILi32ELi32ELi32EEvPKfS1_S1_PfiiifS2_S2_iiiiE7v_share;
	add.s32 	%r5, %r33, %r30;
	cvta.to.global.u64 	%rd3, %rd10;
	mov.b32 	%r90, 0;
$L__BB0_2:
	ld.param.u64 	%rd40, [_Z19flash_attention_gpuILi32ELi32ELi32EEvPKfS1_S1_PfiiifS2_S2_iiii_param_3];
	ld.param.u64 	%rd37, [_Z19flash_attention_gpuILi32ELi32ELi32EEvPKfS1_S1_PfiiifS2_S2_iiii_param_0];
	setp.ne.s32 	%p2, %r1, 0;
	shl.b32 	%r34, %r90, 10;
	add.s32 	%r35, %r34, %r2;
	cvt.u64.u32 	%rd17, %r35;
	add.s64 	%rd18, %rd17, %rd2;
	cvta.to.global.u64 	%rd19, %rd37;
	shl.b64 	%rd20, %rd18, 2;
	add.s64 	%rd21, %rd19, %rd20;
	ld.global.f32 	%f9, [%rd21];
	st.shared.f32 	[%r4], %f9;
	cvta.to.global.u64 	%rd22, %rd40;
	add.s64 	%rd4, %rd22, %rd20;
	ld.global.f32 	%f10, [%rd4];
	st.shared.f32 	[%r3], %f10;
	ld.global.f32 	%f11, [%rd21+4];
	st.shared.f32 	[%r4+4], %f11;
	ld.global.f32 	%f12, [%rd4+4];
	st.shared.f32 	[%r3+4], %f12;
	ld.global.f32 	%f13, [%rd21+8];
	st.shared.f32 	[%r4+8], %f13;
	ld.global.f32 	%f14, [%rd4+8];
	st.shared.f32 	[%r3+8], %f14;
	ld.global.f32 	%f15, [%rd21+12];
	st.shared.f32 	[%r4+12], %f15;
	ld.global.f32 	%f16, [%rd4+12];
	st.shared.f32 	[%r3+12], %f16;
	ld.global.f32 	%f17, [%rd21+16];
	st.shared.f32 	[%r4+16], %f17;
	ld.global.f32 	%f18, [%rd4+16];
	st.shared.f32 	[%r3+16], %f18;
	ld.global.f32 	%f19, [%rd21+20];
	st.shared.f32 	[%r4+20], %f19;
	ld.global.f32 	%f20, [%rd4+20];
	st.shared.f32 	[%r3+20], %f20;
	ld.global.f32 	%f21, [%rd21+24];
	st.shared.f32 	[%r4+24], %f21;
	ld.global.f32 	%f22, [%rd4+24];
	st.shared.f32 	[%r3+24], %f22;
	ld.global.f32 	%f23, [%rd21+28];
	st.shared.f32 	[%r4+28], %f23;
	ld.global.f32 	%f24, [%rd4+28];
	st.shared.f32 	[%r3+28], %f24;
	ld.global.f32 	%f25, [%rd21+32];
	st.shared.f32 	[%r4+32], %f25;
	ld.global.f32 	%f26, [%rd4+32];
	st.shared.f32 	[%r3+32], %f26;
	ld.global.f32 	%f27, [%rd21+36];
	st.shared.f32 	[%r4+36], %f27;
	ld.global.f32 	%f28, [%rd4+36];
	st.shared.f32 	[%r3+36], %f28;
	ld.global.f32 	%f29, [%rd21+40];
	st.shared.f32 	[%r4+40], %f29;
	ld.global.f32 	%f30, [%rd4+40];
	st.shared.f32 	[%r3+40], %f30;
	ld.global.f32 	%f31, [%rd21+44];
	st.shared.f32 	[%r4+44], %f31;
	ld.global.f32 	%f32, [%rd4+44];
	st.shared.f32 	[%r3+44], %f32;
	ld.global.f32 	%f33, [%rd21+48];
	st.shared.f32 	[%r4+48], %f33;
	ld.global.f32 	%f34, [%rd4+48];
	st.shared.f32 	[%r3+48], %f34;
	ld.global.f32 	%f35, [%rd21+52];
	st.shared.f32 	[%r4+52], %f35;
	ld.global.f32 	%f36, [%rd4+52];
	st.shared.f32 	[%r3+52], %f36;
	ld.global.f32 	%f37, [%rd21+56];
	st.shared.f32 	[%r4+56], %f37;
	ld.global.f32 	%f38, [%rd4+56];
	st.shared.f32 	[%r3+56], %f38;
	ld.global.f32 	%f39, [%rd21+60];
	st.shared.f32 	[%r4+60], %f39;
	ld.global.f32 	%f40, [%rd4+60];
	st.shared.f32 	[%r3+60], %f40;
	ld.global.f32 	%f41, [%rd21+64];
	st.shared.f32 	[%r4+64], %f41;
	ld.global.f32 	%f42, [%rd4+64];
	st.shared.f32 	[%r3+64], %f42;
	ld.global.f32 	%f43, [%rd21+68];
	st.shared.f32 	[%r4+68], %f43;
	ld.global.f32 	%f44, [%rd4+68];
	st.shared.f32 	[%r3+68], %f44;
	ld.global.f32 	%f45, [%rd21+72];
	st.shared.f32 	[%r4+72], %f45;
	ld.global.f32 	%f46, [%rd4+72];
	st.shared.f32 	[%r3+72], %f46;
	ld.global.f32 	%f47, [%rd21+76];
	st.shared.f32 	[%r4+76], %f47;
	ld.global.f32 	%f48, [%rd4+76];
	st.shared.f32 	[%r3+76], %f48;
	ld.global.f32 	%f49, [%rd21+80];
	st.shared.f32 	[%r4+80], %f49;
	ld.global.f32 	%f50, [%rd4+80];
	st.shared.f32 	[%r3+80], %f50;
	ld.global.f32 	%f51, [%rd21+84];
	st.shared.f32 	[%r4+84], %f51;
	ld.global.f32 	%f52, [%rd4+84];
	st.shared.f32 	[%r3+84], %f52;
	ld.global.f32 	%f53, [%rd21+88];
	st.shared.f32 	[%r4+88], %f53;
	ld.global.f32 	%f54, [%rd4+88];
	st.shared.f32 	[%r3+88], %f54;
	ld.global.f32 	%f55, [%rd21+92];
	st.shared.f32 	[%r4+92], %f55;
	ld.global.f32 	%f56, [%rd4+92];
	st.shared.f32 	[%r3+92], %f56;
	ld.global.f32 	%f57, [%rd21+96];
	st.shared.f32 	[%r4+96], %f57;
	ld.global.f32 	%f58, [%rd4+96];
	st.shared.f32 	[%r3+96], %f58;
	ld.global.f32 	%f59, [%rd21+100];
	st.shared.f32 	[%r4+100], %f59;
	ld.global.f32 	%f60, [%rd4+100];
	st.shared.f32 	[%r3+100], %f60;
	ld.global.f32 	%f61, [%rd21+104];
	st.shared.f32 	[%r4+104], %f61;
	ld.global.f32 	%f62, [%rd4+104];
	st.shared.f32 	[%r3+104], %f62;
	ld.global.f32 	%f63, [%rd21+108];
	st.shared.f32 	[%r4+108], %f63;
	ld.global.f32 	%f64, [%rd4+108];
	st.shared.f32 	[%r3+108], %f64;
	ld.global.f32 	%f65, [%rd21+112];
	st.shared.f32 	[%r4+112], %f65;
	ld.global.f32 	%f66, [%rd4+112];
	st.shared.f32 	[%r3+112], %f66;
	ld.global.f32 	%f67, [%rd21+116];
	st.shared.f32 	[%r4+116], %f67;
	ld.global.f32 	%f68, [%rd4+116];
	st.shared.f32 	[%r3+116], %f68;
	ld.global.f32 	%f69, [%rd21+120];
	st.shared.f32 	[%r4+120], %f69;
	ld.global.f32 	%f70, [%rd4+120];
	st.shared.f32 	[%r3+120], %f70;
	ld.global.f32 	%f71, [%rd21+124];
	st.shared.f32 	[%r4+124], %f71;
	ld.global.f32 	%f72, [%rd4+124];
	st.shared.f32 	[%r3+124], %f72;
	bar.sync 	0;
	@%p2 bra 	$L__BB0_7;
	mov.b32 	%r91, 0;
$L__BB0_4:
	ld.param.u64 	%rd38, [_Z19flash_attention_gpuILi32ELi32ELi32EEvPKfS1_S1_PfiiifS2_S2_iiii_param_0];
	mul.wide.u32 	%rd23, %r91, 256;
	cvta.to.global.u64 	%rd24, %rd38;
	add.s64 	%rd25, %rd24, %rd23;
	add.s64 	%rd41, %rd25, 32;
	mov.b32 	%r92, 0;
$L__BB0_5:
	ld.global.f32 	%f73, [%rd41+-32];
	cvt.f64.f32 	%fd1, %f73;
	st.local.f64 	[%rd1], %fd1;
	mov.u64 	%rd26, $str$2;
	cvta.global.u64 	%rd27, %rd26;
	add.u64 	%rd28, %SP, 0;
	{ // callseq 2, 0
	.param .b64 param0;
	st.param.b64 	[param0], %rd27;
	.param .b64 param1;
	st.param.b64 	[param1], %rd28;
	.param .b32 retval0;
	call.uni (retval0), 
	vprintf, 
	(
	param0, 
	param1
	);
	ld.param.b32 	%r38, [retval0];
	} // callseq 2
	ld.global.f32 	%f74, [%rd41+-28];
	cvt.f64.f32 	%fd2, %f74;
	st.local.f64 	[%rd1], %fd2;
	{ // callseq 3, 0
	.param .b64 param0;
	st.param.b64 	[param0], %rd27;
	.param .b64 param1;
	st.param.b64 	[param1], %rd28;
	.param .b32 retval0;
	call.uni (retval0), 
	vprintf, 
	(
	param0, 
	param1
	);
	ld.param.b32 	%r40, [retval0];
	} // callseq 3
	ld.global.f32 	%f75, [%rd41+-24];
	cvt.f64.f32 	%fd3, %f75;
	st.local.f64 	[%rd1], %fd3;
	{ // callseq 4, 0
	.param .b64 param0;
	st.param.b64 	[param0], %rd27;
	.param .b64 param1;
	st.param.b64 	[param1], %rd28;
	.param .b32 retval0;
	call.uni (retval0), 
	vprintf, 
	(
	param0, 
	param1
	);
	ld.param.b32 	%r42, [retval0];
	} // callseq 4
	ld.global.f32 	%f76, [%rd41+-20];
	cvt.f64.f32 	%fd4, %f76;
	st.local.f64 	[%rd1], %fd4;
	{ // callseq 5, 0
	.param .b64 param0;
	st.param.b64 	[param0], %rd27;
	.param .b64 param1;
	st.param.b64 	[param1], %rd28;
	.param .b32 retval0;
	call.uni (retval0), 
	vprintf, 
	(
	param0, 
	param1
	);
	ld.param.b32 	%r44, [retval0];
	} // callseq 5
	ld.global.f32 	%f77, [%rd41+-16];
	cvt.f64.f32 	%fd5, %f77;
	st.local.f64 	[%rd1], %fd5;
	{ // callseq 6, 0
	.param .b64 param0;
	st.param.b64 	[param0], %rd27;
	.param .b64 param1;
	st.param.b64 	[param1], %rd28;
	.param .b32 retval0;
	call.uni (retval0), 
	vprintf, 
	(
	param0, 
	param1
	);
	ld.param.b32 	%r46, [retval0];
	} // callseq 6
	ld.global.f32 	%f78, [%rd41+-12];
	cvt.f64.f32 	%fd6, %f78;
	st.local.f64 	[%rd1], %fd6;
	{ // callseq 7, 0
	.param .b64 param0;
	st.param.b64 	[param0], %rd27;
	.param .b64 param1;
	st.param.b64 	[param1], %rd28;
	.param .b32 retval0;
	call.uni (retval0), 
	vprintf, 
	(
	param0, 
	param1
	);
	ld.param.b32 	%r48, [retval0];
	} // callseq 7
	ld.global.f32 	%f79, [%rd41+-8];
	cvt.f64.f32 	%fd7, %f79;
	st.local.f64 	[%rd1], %fd7;
	{ // callseq 8, 0
	.param .b64 param0;
	st.param.b64 	[param0], %rd27;
	.param .b64 param1;
	st.param.b64 	[param1], %rd28;
	.param .b32 retval0;
	call.uni (retval0), 
	vprintf, 
	(
	param0, 
	param1
	);
	ld.param.b32 	%r50, [retval0];
	} // callseq 8
	ld.global.f32 	%f80, [%rd41+-4];
	cvt.f64.f32 	%fd8, %f80;
	st.local.f64 	[%rd1], %fd8;
	{ // callseq 9, 0
	.param .b64 param0;
	st.param.b64 	[param0], %rd27;
	.param .b64 param1;
	st.param.b64 	[param1], %rd28;
	.param .b32 retval0;
	call.uni (retval0), 
	vprintf, 
	(
	param0, 
	param1
	);
	ld.param.b32 	%r52, [retval0];
	} // callseq 9
	ld.global.f32 	%f81, [%rd41];
	cvt.f64.f32 	%fd9, %f81;
	st.local.f64 	[%rd1], %fd9;
	{ // callseq 10, 0
	.param .b64 param0;
	st.param.b64 	[param0], %rd27;
	.param .b64 param1;
	st.param.b64 	[param1], %rd28;
	.param .b32 retval0;
	call.uni (retval0), 
	vprintf, 
	(
	param0, 
	param1
	);
	ld.param.b32 	%r54, [retval0];
	} // callseq 10
	ld.global.f32 	%f82, [%rd41+4];
	cvt.f64.f32 	%fd10, %f82;
	st.local.f64 	[%rd1], %fd10;
	{ // callseq 11, 0
	.param .b64 param0;
	st.param.b64 	[param0], %rd27;
	.param .b64 param1;
	st.param.b64 	[param1], %rd28;
	.param .b32 retval0;
	call.uni (retval0), 
	vprintf, 
	(
	param0, 
	param1
	);
	ld.param.b32 	%r56, [retval0];
	} // callseq 11
	ld.global.f32 	%f83, [%rd41+8];
	cvt.f64.f32 	%fd11, %f83;
	st.local.f64 	[%rd1], %fd11;
	{ // callseq 12, 0
	.param .b64 param0;
	st.param.b64 	[param0], %rd27;
	.param .b64 param1;
	st.param.b64 	[param1], %rd28;
	.param .b32 retval0;
	call.uni (retval0), 
	vprintf, 
	(
	param0, 
	param1
	);
	ld.param.b32 	%r58, [retval0];
	} // callseq 12
	ld.global.f32 	%f84, [%rd41+12];
	cvt.f64.f32 	%fd12, %f84;
	st.local.f64 	[%rd1], %fd12;
	{ // callseq 13, 0
	.param .b64 param0;
	st.param.b64 	[param0], %rd27;
	.param .b64 param1;
	st.param.b64 	[param1], %rd28;
	.param .b32 retval0;
	call.uni (retval0), 
	vprintf, 
	(
	param0, 
	param1
	);
	ld.param.b32 	%r60, [retval0];
	} // callseq 13
	ld.global.f32 	%f85, [%rd41+16];
	cvt.f64.f32 	%fd13, %f85;
	st.local.f64 	[%rd1], %fd13;
	{ // callseq 14, 0
	.param .b64 param0;
	st.param.b64 	[param0], %rd27;
	.param .b64 param1;
	st.param.b64 	[param1], %rd28;
	.param .b32 retval0;
	call.uni (retval0), 
	vprintf, 
	(
	param0, 
	param1
	);
	ld.param.b32 	%r62, [retval0];
	} // callseq 14
	ld.global.f32 	%f86, [%rd41+20];
	cvt.f64.f32 	%fd14, %f86;
	st.local.f64 	[%rd1], %fd14;
	{ // callseq 15, 0
	.param .b64 param0;
	st.param.b64 	[param0], %rd27;
	.param .b64 param1;
	st.param.b64 	[param1], %rd28;
	.param .b32 retval0;
	call.uni (retval0), 
	vprintf, 
	(
	param0, 
	param1
	);
	ld.param.b32 	%r64, [retval0];
	} // callseq 15
	ld.global.f32 	%f87, [%rd41+24];
	cvt.f64.f32 	%fd15, %f87;
	st.local.f64 	[%rd1], %fd15;
	{ // callseq 16, 0
	.param .b64 param0;
	st.param.b64 	[param0], %rd27;
	.param .b64 param1;
	st.param.b64 	[param1], %rd28;
	.param .b32 retval0;
	call.uni (retval0), 
	vprintf, 
	(
	param0, 
	param1
	);
	ld.param.b32 	%r66, [retval0];
	} // callseq 16
	ld.global.f32 	%f88, [%rd41+28];
	cvt.f64.f32 	%fd16, %f88;
	st.local.f64 	[%rd1], %fd16;
	{ // callseq 17, 0
	.param .b64 param0;
	st.param.b64 	[param0], %rd27;
	.param .b64 param1;
	st.param.b64 	[param1], %rd28;
	.param .b32 retval0;
	call.uni (retval0), 
	vprintf, 
	(
	param0, 
	param1
	);
	ld.param.b32 	%r68, [retval0];
	} // callseq 17
	add.s32 	%r92, %r92, 16;
	add.s64 	%rd41, %rd41, 64;
	setp.ne.s32 	%p3, %r92, 64;
	@%p3 bra 	$L__BB0_5;
	mov.u64 	%rd29, $str$3;
	cvta.global.u64 	%rd30, %rd29;
	{ // callseq 18, 0
	.param .b64 param0;
	st.param.b64 	[param0], %rd30;
	.param .b64 param1;
	st.param.b64 	[param1], 0;
	.param .b32 retval0;
	call.uni (retval0), 
	vprintf, 
	(
	param0, 
	param1
	);
	ld.param.b32 	%r70, [retval0];
	} // callseq 18
	add.s32 	%r91, %r91, 1;
	setp.ne.s32 	%p4, %r91, 32;
	@%p4 bra 	$L__BB0_4;
$L__BB0_7:
	setp.lt.s32 	%p5, %r19, 1;
	@%p5 bra 	$L__BB0_14;
	mov.f32 	%f372, 0fC7C35000;
	mov.f32 	%f371, 0f00000000;
	mov.b32 	%r93, 0;
$L__BB0_9:
	ld.param.u64 	%rd39, [_Z19flash_attention_gpuILi32ELi32ELi32EEvPKfS1_S1_PfiiifS2_S2_iiii_param_1];
	shl.b32 	%r74, %r93, 10;
	add.s32 	%r75, %r74, %r2;
	cvt.u64.u32 	%rd31, %r75;
	add.s64 	%rd32, %rd31, %rd2;
	cvta.to.global.u64 	%rd33, %rd39;
	shl.b64 	%rd34, %rd32, 2;
	add.s64 	%rd35, %rd33, %rd34;
	ld.global.f32 	%f91, [%rd35];
	shl.b32 	%r76, %r2, 2;
	mov.u32 	%r77, _ZZ19flash_attention_gpuILi32ELi32ELi32EEvPKfS1_S1_PfiiifS2_S2_iiiiE7k_share;
	add.s32 	%r78, %r77, %r76;
	st.shared.f32 	[%r78], %f91;
	add.s64 	%rd36, %rd3, %rd34;
	ld.global.f32 	%f92, [%rd36];
	st.shared.f32 	[%r5], %f92;
	ld.global.f32 	%f93, [%rd35+4];
	st.shared.f32 	[%r78+4], %f93;
	ld.global.f32 	%f94, [%rd36+4];
	st.shared.f32 	[%r5+4], %f94;
	ld.global.f32 	%f95, [%rd35+8];
	st.shared.f32 	[%r78+8], %f95;
	ld.global.f32 	%f96, [%rd36+8];
	st.shared.f32 	[%r5+8], %f96;
	ld.global.f32 	%f97, [%rd35+12];
	st.shared.f32 	[%r78+12], %f97;
	ld.global.f32 	%f98, [%rd36+12];
	st.shared.f32 	[%r5+12], %f98;
	ld.global.f32 	%f99, [%rd35+16];
	st.shared.f32 	[%r78+16], %f99;
	ld.global.f32 	%f100, [%rd36+16];
	st.shared.f32 	[%r5+16], %f100;
	ld.global.f32 	%f101, [%rd35+20];
	st.shared.f32 	[%r78+20], %f101;
	ld.global.f32 	%f102, [%rd36+20];
	st.shared.f32 	[%r5+20], %f102;
	ld.global.f32 	%f103, [%rd35+24];
	st.shared.f32 	[%r78+24], %f103;
	ld.global.f32 	%f104, [%rd36+24];
	st.shared.f32 	[%r5+24], %f104;
	ld.global.f32 	%f105, [%rd35+28];
	st.shared.f32 	[%r78+28], %f105;
	ld.global.f32 	%f106, [%rd36+28];
	st.shared.f32 	[%r5+28], %f106;
	ld.global.f32 	%f107, [%rd35+32];
	st.shared.f32 	[%r78+32], %f107;
	ld.global.f32 	%f108, [%rd36+32];
	st.shared.f32 	[%r5+32], %f108;
	ld.global.f32 	%f109, [%rd35+36];
	st.shared.f32 	[%r78+36], %f109;
	ld.global.f32 	%f110, [%rd36+36];
	st.shared.f32 	[%r5+36], %f110;
	ld.global.f32 	%f111, [%rd35+40];
	st.shared.f32 	[%r78+40], %f111;
	ld.global.f32 	%f112, [%rd36+40];
	st.shared.f32 	[%r5+40], %f112;
	ld.global.f32 	%f113, [%rd35+44];
	st.shared.f32 	[%r78+44], %f113;
	ld.global.f32 	%f114, [%rd36+44];
	st.shared.f32 	[%r5+44], %f114;
	ld.global.f32 	%f115, [%rd35+48];
	st.shared.f32 	[%r78+48], %f115;
	ld.global.f32 	%f116, [%rd36+48];
	st.shared.f32 	[%r5+48], %f116;
	ld.global.f32 	%f117, [%rd35+52];
	st.shared.f32 	[%r78+52], %f117;
	ld.global.f32 	%f118, [%rd36+52];
	st.shared.f32 	[%r5+52], %f118;
	ld.global.f32 	%f119, [%rd35+56];
	st.shared.f32 	[%r78+56], %f119;
	ld.global.f32 	%f120, [%rd36+56];
	st.shared.f32 	[%r5+56], %f120;
	ld.global.f32 	%f121, [%rd35+60];
	st.shared.f32 	[%r78+60], %f121;
	ld.global.f32 	%f122, [%rd36+60];
	st.shared.f32 	[%r5+60], %f122;
	ld.global.f32 	%f123, [%rd35+64];
	st.shared.f32 	[%r78+64], %f123;
	ld.global.f32 	%f124, [%rd36+64];
	st.shared.f32 	[%r5+64], %f124;
	ld.global.f32 	%f125, [%rd35+68];
	st.shared.f32 	[%r78+68], %f125;
	ld.global.f32 	%f126, [%rd36+68];
	st.shared.f32 	[%r5+68], %f126;
	ld.global.f32 	%f127, [%rd35+72];
	st.shared.f32 	[%r78+72], %f127;
	ld.global.f32 	%f128, [%rd36+72];
	st.shared.f32 	[%r5+72], %f128;
	ld.global.f32 	%f129, [%rd35+76];
	st.shared.f32 	[%r78+76], %f129;
	ld.global.f32 	%f130, [%rd36+76];
	st.shared.f32 	[%r5+76], %f130;
	ld.global.f32 	%f131, [%rd35+80];
	st.shared.f32 	[%r78+80], %f131;
	ld.global.f32 	%f132, [%rd36+80];
	st.shared.f32 	[%r5+80], %f132;
	ld.global.f32 	%f133, [%rd35+84];
	st.shared.f32 	[%r78+84], %f133;
	ld.global.f32 	%f134, [%rd36+84];
	st.shared.f32 	[%r5+84], %f134;
	ld.global.f32 	%f135, [%rd35+88];
	st.shared.f32 	[%r78+88], %f135;
	ld.global.f32 	%f136, [%rd36+88];
	st.shared.f32 	[%r5+88], %f136;
	ld.global.f32 	%f137, [%rd35+92];
	st.shared.f32 	[%r78+92], %f137;
	ld.global.f32 	%f138, [%rd36+92];
	st.shared.f32 	[%r5+92], %f138;
	ld.global.f32 	%f139, [%rd35+96];
	st.shared.f32 	[%r78+96], %f139;
	ld.global.f32 	%f140, [%rd36+96];
	st.shared.f32 	[%r5+96], %f140;
	ld.global.f32 	%f141, [%rd35+100];
	st.shared.f32 	[%r78+100], %f141;
	ld.global.f32 	%f142, [%rd36+100];
	st.shared.f32 	[%r5+100], %f142;
	ld.global.f32 	%f143, [%rd35+104];
	st.shared.f32 	[%r78+104], %f143;
	ld.global.f32 	%f144, [%rd36+104];
	st.shared.f32 	[%r5+104], %f144;
	ld.global.f32 	%f145, [%rd35+108];
	st.shared.f32 	[%r78+108], %f145;
	ld.global.f32 	%f146, [%rd36+108];
	st.shared.f32 	[%r5+108], %f146;
	ld.global.f32 	%f147, [%rd35+112];
	st.shared.f32 	[%r78+112], %f147;
	ld.global.f32 	%f148, [%rd36+112];
	st.shared.f32 	[%r5+112], %f148;
	ld.global.f32 	%f149, [%rd35+116];
	st.shared.f32 	[%r78+116], %f149;
	ld.global.f32 	%f150, [%rd36+116];
	st.shared.f32 	[%r5+116], %f150;
	ld.global.f32 	%f151, [%rd35+120];
	st.shared.f32 	[%r78+120], %f151;
	ld.global.f32 	%f152, [%rd36+120];
	st.shared.f32 	[%r5+120], %f152;
	ld.global.f32 	%f153, [%rd35+124];
	st.shared.f32 	[%r78+124], %f153;
	ld.global.f32 	%f154, [%rd36+124];
	st.shared.f32 	[%r5+124], %f154;
	bar.sync 	0;
	mov.b32 	%r94, 0;
$L__BB0_10:
	ld.shared.f32 	%f155, [%r4];
	shl.b32 	%r80, %r94, 7;
	add.s32 	%r82, %r77, %r80;
	ld.shared.f32 	%f156, [%r82];
	fma.rn.f32 	%f157, %f155, %f156, 0f00000000;
	ld.shared.f32 	%f158, [%r4+4];
	ld.shared.f32 	%f159, [%r82+4];
	fma.rn.f32 	%f160, %f158, %f159, %f157;
	ld.shared.f32 	%f161, [%r4+8];
	ld.shared.f32 	%f162, [%r82+8];
	fma.rn.f32 	%f163, %f161, %f162, %f160;
	ld.shared.f32 	%f164, [%r4+12];
	ld.shared.f32 	%f165, [%r82+12];
	fma.rn.f32 	%f166, %f164, %f165, %f163;
	ld.shared.f32 	%f167, [%r4+16];
	ld.shared.f32 	%f168, [%r82+16];
	fma.rn.f32 	%f169, %f167, %f168, %f166;
	ld.shared.f32 	%f170, [%r4+20];
	ld.shared.f32 	%f171, [%r82+20];
	fma.rn.f32 	%f172, %f170, %f171, %f169;
	ld.shared.f32 	%f173, [%r4+24];
	ld.shared.f32 	%f174, [%r82+24];
	fma.rn.f32 	%f175, %f173, %f174, %f172;
	ld.shared.f32 	%f176, [%r4+28];
	ld.shared.f32 	%f177, [%r82+28];
	fma.rn.f32 	%f178, %f176, %f177, %f175;
	ld.shared.f32 	%f179, [%r4+32];
	ld.shared.f32 	%f180, [%r82+32];
	fma.rn.f32 	%f181, %f179, %f180, %f178;
	ld.shared.f32 	%f182, [%r4+36];
	ld.shared.f32 	%f183, [%r82+36];
	fma.rn.f32 	%f184, %f182, %f183, %f181;
	ld.shared.f32 	%f185, [%r4+40];
	ld.shared.f32 	%f186, [%r82+40];
	fma.rn.f32 	%f187, %f185, %f186, %f184;
	ld.shared.f32 	%f188, [%r4+44];
	ld.shared.f32 	%f189, [%r82+44];
	fma.rn.f32 	%f190, %f188, %f189, %f187;
	ld.shared.f32 	%f191, [%r4+48];
	ld.shared.f32 	%f192, [%r82+48];
	fma.rn.f32 	%f193, %f191, %f192, %f190;
	ld.shared.f32 	%f194, [%r4+52];
	ld.shared.f32 	%f195, [%r82+52];
	fma.rn.f32 	%f196, %f194, %f195, %f193;
	ld.shared.f32 	%f197, [%r4+56];
	ld.shared.f32 	%f198, [%r82+56];
	fma.rn.f32 	%f199, %f197, %f198, %f196;
	ld.shared.f32 	%f200, [%r4+60];
	ld.shared.f32 	%f201, [%r82+60];
	fma.rn.f32 	%f202, %f200, %f201, %f199;
	ld.shared.f32 	%f203, [%r4+64];
	ld.shared.f32 	%f204, [%r82+64];
	fma.rn.f32 	%f205, %f203, %f204, %f202;
	ld.shared.f32 	%f206, [%r4+68];
	ld.shared.f32 	%f207, [%r82+68];
	fma.rn.f32 	%f208, %f206, %f207, %f205;
	ld.shared.f32 	%f209, [%r4+72];
	ld.shared.f32 	%f210, [%r82+72];
	fma.rn.f32 	%f211, %f209, %f210, %f208;
	ld.shared.f32 	%f212, [%r4+76];
	ld.shared.f32 	%f213, [%r82+76];
	fma.rn.f32 	%f214, %f212, %f213, %f211;
	ld.shared.f32 	%f215, [%r4+80];
	ld.shared.f32 	%f216, [%r82+80];
	fma.rn.f32 	%f217, %f215, %f216, %f214;
	ld.shared.f32 	%f218, [%r4+84];
	ld.shared.f32 	%f219, [%r82+84];
	fma.rn.f32 	%f220, %f218, %f219, %f217;
	ld.shared.f32 	%f221, [%r4+88];
	ld.shared.f32 	%f222, [%r82+88];
	fma.rn.f32 	%f223, %f221, %f222, %f220;
	ld.shared.f32 	%f224, [%r4+92];
	ld.shared.f32 	%f225, [%r82+92];
	fma.rn.f32 	%f226, %f224, %f225, %f223;
	ld.shared.f32 	%f227, [%r4+96];
	ld.shared.f32 	%f228, [%r82+96];
	fma.rn.f32 	%f229, %f227, %f228, %f226;
	ld.shared.f32 	%f230, [%r4+100];
	ld.shared.f32 	%f231, [%r82+100];
	fma.rn.f32 	%f232, %f230, %f231, %f229;
	ld.shared.f32 	%f233, [%r4+104];
	ld.shared.f32 	%f234, [%r82+104];
	fma.rn.f32 	%f235, %f233, %f234, %f232;
	ld.shared.f32 	%f236, [%r4+108];
	ld.shared.f32 	%f237, [%r82+108];
	fma.rn.f32 	%f238, %f236, %f237, %f235;
	ld.shared.f32 	%f239, [%r4+112];
	ld.shared.f32 	%f240, [%r82+112];
	fma.rn.f32 	%f241, %f239, %f240, %f238;
	ld.shared.f32 	%f242, [%r4+116];
	ld.shared.f32 	%f243, [%r82+116];
	fma.rn.f32 	%f244, %f242, %f243, %f241;
	ld.shared.f32 	%f245, [%r4+120];
	ld.shared.f32 	%f246, [%r82+120];
	fma.rn.f32 	%f247, %f245, %f246, %f244;
	ld.shared.f32 	%f248, [%r4+124];
	ld.shared.f32 	%f249, [%r82+124];
	fma.rn.f32 	%f250, %f248, %f249, %f247;
	max.f32 	%f5, %f372, %f250;
	sub.f32 	%f251, %f372, %f5;
	fma.rn.f32 	%f252, %f251, 0f3BBB989D, 0f3F000000;
	cvt.sat.f32.f32 	%f253, %f252;
	mov.f32 	%f254, 0f4B400001;
	mov.f32 	%f255, 0f437C0000;
	fma.rm.f32 	%f256, %f253, %f255, %f254;
	add.f32 	%f257, %f256, 0fCB40007F;
	neg.f32 	%f258, %f257;
	fma.rn.f32 	%f259, %f251, 0f3FB8AA3B, %f258;
	fma.rn.f32 	%f260, %f251, 0f32A57060, %f259;
	mov.b32 	%r83, %f256;
	shl.b32 	%r84, %r83, 23;
	mov.b32 	%f261, %r84;
	ex2.approx.ftz.f32 	%f262, %f260;
	mul.f32 	%f6, %f262, %f261;
	sub.f32 	%f263, %f250, %f5;
	fma.rn.f32 	%f264, %f263, 0f3BBB989D, 0f3F000000;
	cvt.sat.f32.f32 	%f265, %f264;
	fma.rm.f32 	%f266, %f265, %f255, %f254;
	add.f32 	%f267, %f266, 0fCB40007F;
	neg.f32 	%f268, %f267;
	fma.rn.f32 	%f269, %f263, 0f3FB8AA3B, %f268;
	fma.rn.f32 	%f270, %f263, 0f32A57060, %f269;
	mov.b32 	%r85, %f266;
	shl.b32 	%r86, %r85, 23;
	mov.b32 	%f271, %r86;
	ex2.approx.ftz.f32 	%f272, %f270;
	mul.f32 	%f7, %f272, %f271;
	fma.rn.f32 	%f8, %f371, %f6, %f7;
	mov.b32 	%r95, 0;
$L__BB0_11:
	shl.b32 	%r87, %r95, 2;
	add.s32 	%r88, %r3, %r87;
	ld.shared.f32 	%f273, [%r88];
	mul.f32 	%f274, %f371, %f273;
	mul.f32 	%f275, %f6, %f274;
	div.rn.f32 	%f276, %f275, %f8;
	add.s32 	%r89, %r5, %r87;
	ld.shared.f32 	%f277, [%r89];
	mul.f32 	%f278, %f7, %f277;
	div.rn.f32 	%f279, %f278, %f8;
	add.f32 	%f280, %f276, %f279;
	st.shared.f32 	[%r89], %f280;
	ld.shared.f32 	%f281, [%r88+4];
	mul.f32 	%f282, %f371, %f281;
	mul.f32 	%f283, %f6, %f282;
	div.rn.f32 	%f284, %f283, %f8;
	ld.shared.f32 	%f285, [%r89+4];
	mul.f32 	%f286, %f7, %f285;
	div.rn.f32 	%f287, %f286, %f8;
	add.f32 	%f288, %f284, %f287;
	st.shared.f32 	[%r89+4], %f288;
	ld.shared.f32 	%f289, [%r88+8];
	mul.f32 	%f290, %f371, %f289;
	mul.f32 	%f291, %f6, %f290;
	div.rn.f32 	%f292, %f291, %f8;
	ld.shared.f32 	%f293, [%r89+8];
	mul.f32 	%f294, %f7, %f293;
	div.rn.f32 	%f295, %f294, %f8;
	add.f32 	%f296, %f292, %f295;
	st.shared.f32 	[%r89+8], %f296;
	ld.shared.f32 	%f297, [%r88+12];
	mul.f32 	%f298, %f371, %f297;
	mul.f32 	%f299, %f6, %f298;
	div.rn.f32 	%f300, %f299, %f8;
	ld.shared.f32 	%f301, [%r89+12];
	mul.f32 	%f302, %f7, %f301;
	div.rn.f32 	%f303, %f302, %f8;
	add.f32 	%f304, %f300, %f303;
	st.shared.f32 	[%r89+12], %f304;
	ld.shared.f32 	%f305, [%r88+16];
	mul.f32 	%f306, %f371, %f305;
	mul.f32 	%f307, %f6, %f306;
	div.rn.f32 	%f308, %f307, %f8;
	ld.shared.f32 	%f309, [%r89+16];
	mul.f32 	%f310, %f7, %f309;
	div.rn.f32 	%f311, %f310, %f8;
	add.f32 	%f312, %f308, %f311;
	st.shared.f32 	[%r89+16], %f312;
	ld.shared.f32 	%f313, [%r88+20];
	mul.f32 	%f314, %f371, %f313;
	mul.f32 	%f315, %f6, %f314;
	div.rn.f32 	%f316, %f315, %f8;
	ld.shared.f32 	%f317, [%r89+20];
	mul.f32 	%f318, %f7, %f317;
	div.rn.f32 	%f319, %f318, %f8;
	add.f32 	%f320, %f316, %f319;
	st.shared.f32 	[%r89+20], %f320;
	ld.shared.f32 	%f321, [%r88+24];
	mul.f32 	%f322, %f371, %f321;
	mul.f32 	%f323, %f6, %f322;
	div.rn.f32 	%f324, %f323, %f8;
	ld.shared.f32 	%f325, [%r89+24];
	mul.f32 	%f326, %f7, %f325;
	div.rn.f32 	%f327, %f326, %f8;
	add.f32 	%f328, %f324, %f327;
	st.shared.f32 	[%r89+24], %f328;
	ld.shared.f32 	%f329, [%r88+28];
	mul.f32 	%f330, %f371, %f329;
	mul.f32 	%f331, %f6, %f330;
	div.rn.f32 	%f332, %f331, %f8;
	ld.shared.f32 	%f333, [%r89+28];
	mul.f32 	%f334, %f7, %f333;
	div.rn.f32 	%f335, %f334, %f8;
	add.f32 	%f336, %f332, %f335;
	st.shared.f32 	[%r89+28], %f336;
	add.s32 	%r95, %r95, 8;
	setp.ne.s32 	%p6, %r95, 32;
	@%p6 bra 	$L__BB0_11;
	bar.sync 	0;
	add.s32 	%r94, %r94, 1;
	setp.ne.s32 	%p7, %r94, 32;
	mov.f32 	%f371, %f8;
	mov.f32 	%f372, %f5;
	@%p7 bra 	$L__BB0_10;
	add.s32 	%r93, %r93, 1;
	setp.eq.s32 	%p8, %r93, %r19;
	mov.f32 	%f371, %f8;
	mov.f32 	%f372, %f5;
	@%p8 bra 	$L__BB0_14;
	bra.uni 	$L__BB0_9;
$L__BB0_14:
	ld.shared.f32 	%f337, [%r3];
	st.global.f32 	[%rd4], %f337;
	ld.shared.f32 	%f338, [%r3+4];
	st.global.f32 	[%rd4+4], %f338;
	ld.shared.f32 	%f339, [%r3+8];
	st.global.f32 	[%rd4+8], %f339;
	ld.shared.f32 	%f340, [%r3+12];
	st.global.f32 	[%rd4+12], %f340;
	ld.shared.f32 	%f341, [%r3+16];
	st.global.f32 	[%rd4+16], %f341;
	ld.shared.f32 	%f342, [%r3+20];
	st.global.f32 	[%rd4+20], %f342;
	ld.shared.f32 	%f343, [%r3+24];
	st.global.f32 	[%rd4+24], %f343;
	ld.shared.f32 	%f344, [%r3+28];
	st.global.f32 	[%rd4+28], %f344;
	ld.shared.f32 	%f345, [%r3+32];
	st.global.f32 	[%rd4+32], %f345;
	ld.shared.f32 	%f346, [%r3+36];
	st.global.f32 	[%rd4+36], %f346;
	ld.shared.f32 	%f347, [%r3+40];
	st.global.f32 	[%rd4+40], %f347;
	ld.shared.f32 	%f348, [%r3+44];
	st.global.f32 	[%rd4+44], %f348;
	ld.shared.f32 	%f349, [%r3+48];
	st.global.f32 	[%rd4+48], %f349;
	ld.shared.f32 	%f350, [%r3+52];
	st.global.f32 	[%rd4+52], %f350;
	ld.shared.f32 	%f351, [%r3+56];
	st.global.f32 	[%rd4+56], %f351;
	ld.shared.f32 	%f352, [%r3+60];
	st.global.f32 	[%rd4+60], %f352;
	ld.shared.f32 	%f353, [%r3+64];
	st.global.f32 	[%rd4+64], %f353;
	ld.shared.f32 	%f354, [%r3+68];
	st.global.f32 	[%rd4+68], %f354;
	ld.shared.f32 	%f355, [%r3+72];
	st.global.f32 	[%rd4+72], %f355;
	ld.shared.f32 	%f356, [%r3+76];
	st.global.f32 	[%rd4+76], %f356;
	ld.shared.f32 	%f357, [%r3+80];
	st.global.f32 	[%rd4+80], %f357;
	ld.shared.f32 	%f358, [%r3+84];
	st.global.f32 	[%rd4+84], %f358;
	ld.shared.f32 	%f359, [%r3+88];
	st.global.f32 	[%rd4+88], %f359;
	ld.shared.f32 	%f360, [%r3+92];
	st.global.f32 	[%rd4+92], %f360;
	ld.shared.f32 	%f361, [%r3+96];
	st.global.f32 	[%rd4+96], %f361;
	ld.shared.f32 	%f362, [%r3+100];
	st.global.f32 	[%rd4+100], %f362;
	ld.shared.f32 	%f363, [%r3+104];
	st.global.f32 	[%rd4+104], %f363;
	ld.shared.f32 	%f364, [%r3+108];
	st.global.f32 	[%rd4+108], %f364;
	ld.shared.f32 	%f365, [%r3+112];
	st.global.f32 	[%rd4+112], %f365;
	ld.shared.f32 	%f366, [%r3+116];
	st.global.f32 	[%rd4+116], %f366;
	ld.shared.f32 	%f367, [%r3+120];
	st.global.f32 	[%rd4+120], %f367;
	ld.shared.f32 	%f368, [%r3+124];
	st.global.f32 	[%rd4+124], %f368;
	add.s32 	%r90, %r90, 1;
	setp.eq.s32 	%p9, %r90, %r18;
	@%p9 bra 	$L__BB0_15;
	bra.uni 	$L__BB0_2;
$L__BB0_15:
	ret;

}


// ===== COMPILED SASS (sm_100) =====

	.target	sm_100

	.elftype	@"ET_EXEC"


//--------------------- .note.nv.tkinfo           --------------------------
	.section	.note.nv.tkinfo,"",@"SHT_NOTE"
	.sectionflags	@"SHF_NOTE_NV_TKINFO"
	.tkinfo
        /*0018*/ 	.word	0x00000002
        /*0030*/ 	.string	""
        /*0030*/ 	.string	"ptxas"
        /*0030*/ 	.string	"Cuda compilation tools, release 13.0, V13.0.88"
        /*0030*/ 	.string	"Build cuda_13.0.r13.0/compiler.36424714_0"
        /*0030*/ 	.string	"-arch sm_100 -m 64 "



//--------------------- .note.nv.cuinfo           --------------------------
	.section	.note.nv.cuinfo,"",@"SHT_NOTE"
	.sectionflags	@"SHF_NOTE_NV_CUINFO"
        /*0018*/ 	.short	0x0002
        /*001a*/ 	.short	0x0064
        /*001c*/ 	.short	0x0082
	.zero		2


//--------------------- .nv.info                  --------------------------
	.section	.nv.info,"",@"SHT_CUDA_INFO"
	.align	4


	//----- nvinfo : EIATTR_REGCOUNT
	.align		4
        /*0000*/ 	.byte	0x04, 0x2f
        /*0002*/ 	.short	(.L_5 - .L_4)
	.align		4
.L_4:
        /*0004*/ 	.word	index@(_Z19flash_attention_gpuILi32ELi32ELi32EEvPKfS1_S1_PfiiifS2_S2_iiii)
        /*0008*/ 	.word	0x00000030


	//----- nvinfo : EIATTR_FRAME_SIZE
	.align		4
.L_5:
        /*000c*/ 	.byte	0x04, 0x11
        /*000e*/ 	.short	(.L_7 - .L_6)
	.align		4
.L_6:
        /*0010*/ 	.word	index@($__internal_0_$__cuda_sm3x_div_rn_noftz_f32_slowpath)
        /*0014*/ 	.word	0x00000008


	//----- nvinfo : EIATTR_FRAME_SIZE
	.align		4
.L_7:
        /*0018*/ 	.byte	0x04, 0x11
        /*001a*/ 	.short	(.L_9 - .L_8)
	.align		4
.L_8:
        /*001c*/ 	.word	index@(_Z19flash_attention_gpuILi32ELi32ELi32EEvPKfS1_S1_PfiiifS2_S2_iiii)
        /*0020*/ 	.word	0x00000008


	//----- nvinfo : EIATTR_MIN_STACK_SIZE
	.align		4
.L_9:
        /*0024*/ 	.byte	0x04, 0x12
        /*0026*/ 	.short	(.L_11 - .L_10)
	.align		4
.L_10:
        /*0028*/ 	.word	index@(_Z19flash_attention_gpuILi32ELi32ELi32EEvPKfS1_S1_PfiiifS2_S2_iiii)
        /*002c*/ 	.word	0x00000008
.L_11:


//--------------------- .nv.compat                --------------------------
	.section	.nv.compat,"",@"SHT_CUDA_COMPAT_INFO"
	.align	4
        /*0000*/ 	.byte	0x02, 0x09, 0x00, 0x00, 0x02, 0x02, 0x01, 0x00, 0x02, 0x05, 0x05, 0x00, 0x03, 0x07, 0x01, 0x01
        /*0010*/ 	.byte	0x02, 0x03, 0x00, 0x00, 0x02, 0x06, 0x01, 0x00, 0x04, 0x0b, 0x08, 0x00, 0x01, 0x00, 0x00, 0x00
        /*0020*/ 	.byte	0x00, 0x00, 0x00, 0x00


//--------------------- .nv.info._Z19flash_attention_gpuILi32ELi32ELi32EEvPKfS1_S1_PfiiifS2_S2_iiii --------------------------
	.section	.nv.info._Z19flash_attention_gpuILi32ELi32ELi32EEvPKfS1_S1_PfiiifS2_S2_iiii,"",@"SHT_CUDA_INFO"
	.sectionflags	@""
	.align	4


	//----- nvinfo : EIATTR_CUDA_API_VERSION
	.align		4
        /*0000*/ 	.byte	0x04, 0x37
        /*0002*/ 	.short	(.L_13 - .L_12)
.L_12:
        /*0004*/ 	.word	0x00000082


	//----- nvinfo : EIATTR_KPARAM_INFO
	.align		4
.L_13:
        /*0008*/ 	.byte	0x04, 0x17
        /*000a*/ 	.short	(.L_15 - .L_14)
.L_14:
        /*000c*/ 	.word	0x00000000
        /*0010*/ 	.short	0x000d
        /*0012*/ 	.short	0x004c
        /*0014*/ 	.byte	0x00, 0xf0, 0x11, 0x00


	//----- nvinfo : EIATTR_KPARAM_INFO
	.align		4
.L_15:
        /*0018*/ 	.byte	0x04, 0x17
        /*001a*/ 	.short	(.L_17 - .L_16)
.L_16:
        /*001c*/ 	.word	0x00000000
        /*0020*/ 	.short	0x000c
        /*0022*/ 	.short	0x0048
        /*0024*/ 	.byte	0x00, 0xf0, 0x11, 0x00


	//----- nvinfo : EIATTR_KPARAM_INFO
	.align		4
.L_17:
        /*0028*/ 	.byte	0x04, 0x17
        /*002a*/ 	.short	(.L_19 - .L_18)
.L_18:
        /*002c*/ 	.word	0x00000000
        /*0030*/ 	.short	0x000b
        /*0032*/ 	.short	0x0044
        /*0034*/ 	.byte	0x00, 0xf0, 0x11, 0x00


	//----- nvinfo : EIATTR_KPARAM_INFO
	.align		4
.L_19:
        /*0038*/ 	.byte	0x04, 0x17
        /*003a*/ 	.short	(.L_21 - .L_20)
.L_20:
        /*003c*/ 	.word	0x00000000
        /*0040*/ 	.short	0x000a
        /*0042*/ 	.short	0x0040
        /*0044*/ 	.byte	0x00, 0xf0, 0x11, 0x00


	//----- nvinfo : EIATTR_KPARAM_INFO
	.align		4
.L_21:
        /*0048*/ 	.byte	0x04, 0x17
        /*004a*/ 	.short	(.L_23 - .L_22)
.L_22:
        /*004c*/ 	.word	0x00000000
        /*0050*/ 	.short	0x0009
        /*0052*/ 	.short	0x0038
        /*0054*/ 	.byte	0x00, 0xf5, 0x21, 0x00


	//----- nvinfo : EIATTR_KPARAM_INFO
	.align		4
.L_23:
        /*0058*/ 	.byte	0x04, 0x17
        /*005a*/ 	.short	(.L_25 - .L_24)
.L_24:
        /*005c*/ 	.word	0x00000000
        /*0060*/ 	.short	0x0008
        /*0062*/ 	.short	0x0030
        /*0064*/ 	.byte	0x00, 0xf5, 0x21, 0x00


	//----- nvinfo : EIATTR_KPARAM_INFO
	.align		4
.L_25:
        /*0068*/ 	.byte	0x04, 0x17
        /*006a*/ 	.short	(.L_27 - .L_26)
.L_26:
        /*006c*/ 	.word	0x00000000
        /*0070*/ 	.short	0x0007
        /*0072*/ 	.short	0x002c
        /*0074*/ 	.byte	0x00, 0xf0, 0x11, 0x00


	//----- nvinfo : EIATTR_KPARAM_INFO
	.align		4
.L_27:
        /*0078*/ 	.byte	0x04, 0x17
        /*007a*/ 	.short	(.L_29 - .L_28)
.L_28:
        /*007c*/ 	.word	0x00000000
        /*0080*/ 	.short	0x0006
        /*0082*/ 	.short	0x0028
        /*0084*/ 	.byte	0x00, 0xf0, 0x11, 0x00


	//----- nvinfo : EIATTR_KPARAM_INFO
	.align		4
.L_29:
        /*0088*/ 	.byte	0x04, 0x17
        /*008a*/ 	.short	(.L_31 - .L_30)
.L_30:
        /*008c*/ 	.word	0x00000000
        /*0090*/ 	.short	0x0005
        /*0092*/ 	.short	0x0024
        /*0094*/ 	.byte	0x00, 0xf0, 0x11, 0x00


	//----- nvinfo : EIATTR_KPARAM_INFO
	.align		4
.L_31:
        /*0098*/ 	.byte	0x04, 0x17
        /*009a*/ 	.short	(.L_33 - .L_32)
.L_32:
        /*009c*/ 	.word	0x00000000
        /*00a0*/ 	.short	0x0004
        /*00a2*/ 	.short	0x0020
        /*00a4*/ 	.byte	0x00, 0xf0, 0x11, 0x00


	//----- nvinfo : EIATTR_KPARAM_INFO
	.align		4
.L_33:
        /*00a8*/ 	.byte	0x04, 0x17
        /*00aa*/ 	.short	(.L_35 - .L_34)
.L_34:
        /*00ac*/ 	.word	0x00000000
        /*00b0*/ 	.short	0x0003
        /*00b2*/ 	.short	0x0018
        /*00b4*/ 	.byte	0x00, 0xf5, 0x21, 0x00


	//----- nvinfo : EIATTR_KPARAM_INFO
	.align		4
.L_35:
        /*00b8*/ 	.byte	0x04, 0x17
        /*00ba*/ 	.short	(.L_37 - .L_36)
.L_36:
        /*00bc*/ 	.word	0x00000000
        /*00c0*/ 	.short	0x0002
        /*00c2*/ 	.short	0x0010
        /*00c4*/ 	.byte	0x00, 0xf5, 0x21, 0x00


	//----- nvinfo : EIATTR_KPARAM_INFO
	.align		4
.L_37:
        /*00c8*/ 	.byte	0x04, 0x17
        /*00ca*/ 	.short	(.L_39 - .L_38)
.L_38:
        /*00cc*/ 	.word	0x00000000
        /*00d0*/ 	.short	0x0001
        /*00d2*/ 	.short	0x0008
        /*00d4*/ 	.byte	0x00, 0xf5, 0x21, 0x00


	//----- nvinfo : EIATTR_KPARAM_INFO
	.align		4
.L_39:
        /*00d8*/ 	.byte	0x04, 0x17
        /*00da*/ 	.short	(.L_41 - .L_40)
.L_40:
        /*00dc*/ 	.word	0x00000000
        /*00e0*/ 	.short	0x0000
        /*00e2*/ 	.short	0x0000
        /*00e4*/ 	.byte	0x00, 0xf5, 0x21, 0x00


	//----- nvinfo : EIATTR_SPARSE_MMA_MASK
	.align		4
.L_41:
        /*00e8*/ 	.byte	0x03, 0x50
        /*00ea*/ 	.short	0x0000


	//----- nvinfo : EIATTR_MAXREG_COUNT
	.align		4
        /*00ec*/ 	.byte	0x03, 0x1b
        /*00ee*/ 	.short	0x00ff


	//----- nvinfo : EIATTR_NUM_BARRIERS
	.align		4
        /*00f0*/ 	.byte	0x02, 0x4c
        /*00f2*/ 	.byte	0x01
	.zero		1


	//----- nvinfo : EIATTR_EXTERNS
	.align		4
        /*00f4*/ 	.byte	0x04, 0x0f
        /*00f6*/ 	.short	(.L_43 - .L_42)


	//   ....[0]....
	.align		4
.L_42:
        /*00f8*/ 	.word	index@(vprintf)


	//----- nvinfo : EIATTR_MERCURY_ISA_VERSION
	.align		4
.L_43:
        /*00fc*/ 	.byte	0x03, 0x5f
        /*00fe*/ 	.short	0x0101


	//----- nvinfo : EIATTR_VRC_CTA_INIT_COUNT
	.align		4
        /*0100*/ 	.byte	0x02, 0x4a
	.zero		1
	.zero		1


	//----- nvinfo : EIATTR_SYSCALL_OFFSETS
	.align		4
        /*0104*/ 	.byte	0x04, 0x46
        /*0106*/ 	.short	(.L_45 - .L_44)


	//   ....[0]....
.L_44:
        /*0108*/ 	.word	0x000000d0


	//   ....[1]....
        /*010c*/ 	.word	0x000001d0


	//   ....[2]....
        /*0110*/ 	.word	0x00000fe0


	//   ....[3]....
        /*0114*/ 	.word	0x000010b0


	//   ....[4]....
        /*0118*/ 	.word	0x00001180


	//   ....[5]....
        /*011c*/ 	.word	0x00001250


	//   ....[6]....
        /*0120*/ 	.word	0x00001320


	//   ....[7]....
        /*0124*/ 	.word	0x000013f0


	//   ....[8]....
        /*0128*/ 	.word	0x000014c0


	//   ....[9]....
        /*012c*/ 	.word	0x00001590


	//   ....[10]....
        /*0130*/ 	.word	0x00001660


	//   ....[11]....
        /*0134*/ 	.word	0x00001730


	//   ....[12]....
        /*0138*/ 	.word	0x00001800


	//   ....[13]....
        /*013c*/ 	.word	0x000018d0


	//   ....[14]....
        /*0140*/ 	.word	0x000019a0


	//   ....[15]....
        /*0144*/ 	.word	0x00001a70


	//   ....[16]....
        /*0148*/ 	.word	0x00001b40


	//   ....[17]....
        /*014c*/ 	.word	0x00001c10


	//   ....[18]....
        /*0150*/ 	.word	0x00001cd0


	//----- nvinfo : EIATTR_EXIT_INSTR_OFFSETS
	.align		4
.L_45:
        /*0154*/ 	.byte	0x04, 0x1c
        /*0156*/ 	.short	(.L_47 - .L_46)


	//   ....[0]....
.L_46:
        /*0158*/ 	.word	0x00000200


	//   ....[1]....
        /*015c*/ 	.word	0x00004220


	//----- nvinfo : EIATTR_CRS_STACK_SIZE
	.align		4
.L_47:
        /*0160*/ 	.byte	0x04, 0x1e
        /*0162*/ 	.short	(.L_49 - .L_48)
.L_48:
        /*0164*/ 	.word	0x00000000


	//----- nvinfo : EIATTR_CBANK_PARAM_SIZE
	.align		4
.L_49:
        /*0168*/ 	.byte	0x03, 0x19
        /*016a*/ 	.short	0x0050


	//----- nvinfo : EIATTR_PARAM_CBANK
	.align		4
        /*016c*/ 	.byte	0x04, 0x0a
        /*016e*/ 	.short	(.L_51 - .L_50)
	.align		4
.L_50:
        /*0170*/ 	.word	index@(.nv.constant0._Z19flash_attention_gpuILi32ELi32ELi32EEvPKfS1_S1_PfiiifS2_S2_iiii)
        /*0174*/ 	.short	0x0380
        /*0176*/ 	.short	0x0050


	//----- nvinfo : EIATTR_SW_WAR
	.align		4
.L_51:
        /*0178*/ 	.byte	0x04, 0x36
        /*017a*/ 	.short	(.L_53 - .L_52)
.L_52:
        /*017c*/ 	.word	0x00000008
.L_53:


//--------------------- .nv.callgraph             --------------------------
	.section	.nv.callgraph,"",@"SHT_CUDA_CALLGRAPH"
	.align	4
	.sectionentsize	8
	.align		4
        /*0000*/ 	.word	0x00000000
	.align		4
        /*0004*/ 	.word	0xffffffff
	.align		4
        /*0008*/ 	.word	index@(_Z19flash_attention_gpuILi32ELi32ELi32EEvPKfS1_S1_PfiiifS2_S2_iiii)
	.align		4
        /*000c*/ 	.word	index@(vprintf)
	.align		4
        /*0010*/ 	.word	0x00000000
	.align		4
        /*0014*/ 	.word	0xfffffffe
	.align		4
        /*0018*/ 	.word	0x00000000
	.align		4
        /*001c*/ 	.word	0xfffffffd
	.align		4
        /*0020*/ 	.word	0x00000000
	.align		4
        /*0024*/ 	.word	0xfffffffc


//--------------------- .nv.constant4             --------------------------
	.section	.nv.constant4,"a",@progbits
	.align	8
	.align		8
.nv.constant4:
        /*0000*/ 	.dword	vprintf
	.align		8
        /*0008*/ 	.dword	$str
	.align		8
        /*0010*/ 	.dword	$str$1
	.align		8
        /*0018*/ 	.dword	$str$2
	.align		8
        /*0020*/ 	.dword	$str$3


//--------------------- .text._Z19flash_attention_gpuILi32ELi32ELi32EEvPKfS1_S1_PfiiifS2_S2_iiii --------------------------
	.section	.text._Z19flash_attention_gpuILi32ELi32ELi32EEvPKfS1_S1_PfiiifS2_S2_iiii,"ax",@progbits
	.align	128
        .global         _Z19flash_attention_gpuILi32ELi32ELi32EEvPKfS1_S1_PfiiifS2_S2_iiii
        .type           _Z19flash_attention_gpuILi32ELi32ELi32EEvPKfS1_S1_PfiiifS2_S2_iiii,@function
        .size           _Z19flash_attention_gpuILi32ELi32ELi32EEvPKfS1_S1_PfiiifS2_S2_iiii,(.L_x_73 - _Z19flash_attention_gpuILi32ELi32ELi32EEvPKfS1_S1_PfiiifS2_S2_iiii)
        .other          _Z19flash_attention_gpuILi32ELi32ELi32EEvPKfS1_S1_PfiiifS2_S2_iiii,@"STO_CUDA_ENTRY STV_DEFAULT"
_Z19flash_attention_gpuILi32ELi32ELi32EEvPKfS1_S1_PfiiifS2_S2_iiii:
.text._Z19flash_attention_gpuILi32ELi32ELi32EEvPKfS1_S1_PfiiifS2_S2_iiii:
[----:B------:R-:W0:Y:S01]  /*0000*/  LDC R1, c[0x0][0x37c] ;  /* 0x0000df00ff017b82 */ /* 0x000e220000000800 */
[----:B------:R-:W-:Y:S01]  /*0010*/  MOV R18, 0x0 ;  /* 0x0000000000127802 */ /* 0x000fe20000000f00 */
[----:B------:R-:W1:Y:S01]  /*0020*/  LDCU UR4, c[0x0][0x2f8] ;  /* 0x00005f00ff0477ac */ /* 0x000e620008000800 */
[----:B0-----:R-:W-:Y:S01]  /*0030*/  VIADD R1, R1, 0xfffffff8 ;  /* 0xfffffff801017836 */ /* 0x001fe20000000000 */
[----:B------:R-:W-:-:S04]  /*0040*/  CS2R R6, SRZ ;  /* 0x0000000000067805 */ /* 0x000fc8000001ff00 */
[----:B------:R0:W2:Y:S01]  /*0050*/  LDC.64 R8, c[0x4][R18] ;  /* 0x0100000012087b82 */ /* 0x0000a20000000a00 */
[----:B------:R-:W3:Y:S01]  /*0060*/  LDCU.64 UR6, c[0x4][0x8] ;  /* 0x01000100ff0677ac */ /* 0x000ee20008000a00 */
[----:B------:R-:W4:Y:S01]  /*0070*/  LDCU UR5, c[0x0][0x2fc] ;  /* 0x00005f80ff0577ac */ /* 0x000f220008000800 */
[----:B-1----:R-:W-:Y:S01]  /*0080*/  IADD3 R2, P0, PT, R1, UR4, RZ ;  /* 0x0000000401027c10 */ /* 0x002fe2000ff1e0ff */
[----:B---3--:R-:W-:Y:S02]  /*0090*/  IMAD.U32 R4, RZ, RZ, UR6 ;  /* 0x00000006ff047e24 */ /* 0x008fe4000f8e00ff */
[----:B------:R-:W-:Y:S01]  /*00a0*/  IMAD.U32 R5, RZ, RZ, UR7 ;  /* 0x00000007ff057e24 */ /* 0x000fe2000f8e00ff */
[----:B0---4-:R-:W-:-:S09]  /*00b0*/  IADD3.X R16, PT, PT, RZ, UR5, RZ, P0, !PT ;  /* 0x00000005ff107c10 */ /* 0x011fd200087fe4ff */
[----:B------:R-:W-:-:S07]  /*00c0*/  LEPC R20, `(.L_x_0) ;  /* 0x000000001014794e */ /* 0x000fce0000000000 */
[----:B--2---:R-:W-:Y:S05]  /*00d0*/  CALL.ABS.NOINC R8 ;  /* 0x0000000008007343 */ /* 0x004fea0003c00000 */
.L_x_0:
[----:B------:R-:W0:Y:S01]  /*00e0*/  LDC R0, c[0x0][0x3c8] ;  /* 0x0000f200ff007b82 */ /* 0x000e220000000800 */
[----:B------:R-:W1:Y:S01]  /*00f0*/  LDCU UR5, c[0x0][0x3a4] ;  /* 0x00007480ff0577ac */ /* 0x000e620008000800 */
[----:B------:R-:W-:Y:S01]  /*0100*/  IMAD.MOV.U32 R6, RZ, RZ, R2 ;  /* 0x000000ffff067224 */ /* 0x000fe200078e0002 */
[----:B------:R-:W-:Y:S01]  /*0110*/  MOV R7, R16 ;  /* 0x0000001000077202 */ /* 0x000fe20000000f00 */
[----:B------:R-:W2:Y:S04]  /*0120*/  LDCU.64 UR6, c[0x4][0x10] ;  /* 0x01000200ff0677ac */ /* 0x000ea80008000a00 */
[----:B------:R-:W1:Y:S08]  /*0130*/  S2UR UR4, SR_CTAID.X ;  /* 0x00000000000479c3 */ /* 0x000e700000002500 */
[----:B------:R-:W3:Y:S01]  /*0140*/  LDC R35, c[0x0][0x3a8] ;  /* 0x0000ea00ff237b82 */ /* 0x000ee20000000800 */
[----:B--2---:R-:W-:Y:S01]  /*0150*/  IMAD.U32 R4, RZ, RZ, UR6 ;  /* 0x00000006ff047e24 */ /* 0x004fe2000f8e00ff */
[----:B0-----:R0:W-:Y:S06]  /*0160*/  STL [R1], R0 ;  /* 0x0000000001007387 */ /* 0x0011ec0000100800 */
[----:B------:R-:W2:Y:S01]  /*0170*/  LDC.64 R18, c[0x4][R18] ;  /* 0x0100000012127b82 */ /* 0x000ea20000000a00 */
[----:B------:R-:W-:Y:S01]  /*0180*/  IMAD.U32 R5, RZ, RZ, UR7 ;  /* 0x00000007ff057e24 */ /* 0x000fe2000f8e00ff */
[----:B-1----:R-:W-:-:S06]  /*0190*/  UIMAD UR4, UR4, UR5, URZ ;  /* 0x00000005040472a4 */ /* 0x002fcc000f8e02ff */
[----:B---3--:R-:W-:-:S05]  /*01a0*/  IMAD R35, R35, UR4, RZ ;  /* 0x0000000423237c24 */ /* 0x008fca000f8e02ff */
[----:B0-----:R-:W-:-:S07]  /*01b0*/  SHF.R.S32.HI R17, RZ, 0x1f, R35 ;  /* 0x0000001fff117819 */ /* 0x001fce0000011423 */
[----:B------:R-:W-:-:S07]  /*01c0*/  LEPC R20, `(.L_x_1) ;  /* 0x000000001014794e */ /* 0x000fce0000000000 */
[----:B--2---:R-:W-:Y:S05]  /*01d0*/  CALL.ABS.NOINC R18 ;  /* 0x0000000012007343 */ /* 0x004fea0003c00000 */
.L_x_1:
[----:B------:R-:W0:Y:S02]  /*01e0*/  LDC R0, c[0x0][0x3c8] ;  /* 0x0000f200ff007b82 */ /* 0x000e240000000800 */
[----:B0-----:R-:W-:-:S13]  /*01f0*/  ISETP.GE.AND P0, PT, R0, 0x1, PT ;  /* 0x000000010000780c */ /* 0x001fda0003f06270 */
[----:B------:R-:W-:Y:S05]  /*0200*/  @!P0 EXIT ;  /* 0x000000000000894d */ /* 0x000fea0003800000 */
[----:B------:R-:W0:Y:S01]  /*0210*/  S2R R18, SR_TID.X ;  /* 0x0000000000127919 */ /* 0x000e220000002100 */
[----:B------:R-:W1:Y:S01]  /*0220*/  S2UR UR7, SR_CgaCtaId ;  /* 0x00000000000779c3 */ /* 0x000e620000008800 */
[----:B------:R-:W-:Y:S01]  /*0230*/  UMOV UR4, 0x400 ;  /* 0x0000040000047882 */ /* 0x000fe20000000000 */
[----:B------:R-:W-:Y:S01]  /*0240*/  IMAD.MOV.U32 R19, RZ, RZ, RZ ;  /* 0x000000ffff137224 */ /* 0x000fe200078e00ff */
[----:B------:R-:W-:Y:S02]  /*0250*/  UIADD3 UR5, UPT, UPT, UR4, 0x3000, URZ ;  /* 0x0000300004057890 */ /* 0x000fe4000fffe0ff */
[----:B------:R-:W-:Y:S02]  /*0260*/  UIADD3 UR6, UPT, UPT, UR4, 0x2000, URZ ;  /* 0x0000200004067890 */ /* 0x000fe4000fffe0ff */
[----:B------:R-:W-:Y:S01]  /*0270*/  UIADD3 UR4, UPT, UPT, UR4, 0x1000, URZ ;  /* 0x0000100004047890 */ /* 0x000fe2000fffe0ff */
[----:B------:R-:W2:Y:S01]  /*0280*/  LDC.64 R40, c[0x0][0x358] ;  /* 0x0000d600ff287b82 */ /* 0x000ea20000000a00 */
[----:B-1----:R-:W-:-:S02]  /*0290*/  ULEA UR5, UR7, UR5, 0x18 ;  /* 0x0000000507057291 */ /* 0x002fc4000f8ec0ff */
[----:B------:R-:W-:Y:S02]  /*02a0*/  ULEA UR6, UR7, UR6, 0x18 ;  /* 0x0000000607067291 */ /* 0x000fe4000f8ec0ff */
[----:B------:R-:W-:Y:S01]  /*02b0*/  ULEA UR4, UR7, UR4, 0x18 ;  /* 0x0000000407047291 */ /* 0x000fe2000f8ec0ff */
[C---:B0-----:R-:W-:Y:S01]  /*02c0*/  IMAD.SHL.U32 R36, R18.reuse, 0x20, RZ ;  /* 0x0000002012247824 */ /* 0x041fe200078e00ff */
[C---:B------:R-:W-:Y:S02]  /*02d0*/  LEA R34, R18.reuse, UR5, 0x7 ;  /* 0x0000000512227c11 */ /* 0x040fe4000f8e38ff */
[C---:B------:R-:W-:Y:S02]  /*02e0*/  LEA R33, R18.reuse, UR6, 0x7 ;  /* 0x0000000612217c11 */ /* 0x040fe4000f8e38ff */
[----:B------:R-:W-:-:S07]  /*02f0*/  LEA R32, R18, UR4, 0x7 ;  /* 0x0000000412207c11 */ /* 0x000fce000f8e38ff */
.L_x_60:
[----:B------:R-:W0:Y:S01]  /*0300*/  LDCU.64 UR4, c[0x0][0x380] ;  /* 0x00007000ff0477ac */ /* 0x000e220008000a00 */
[----:B------:R-:W-:Y:S01]  /*0310*/  IMAD R0, R19, 0x400, R36 ;  /* 0x0000040013007824 */ /* 0x000fe200078e0224 */
[C---:B--2---:R-:W-:Y:S01]  /*0320*/  R2UR UR8, R40.reuse ;  /* 0x00000000280872ca */ /* 0x044fe200000e0000 */
[----:B------:R-:W1:Y:S01]  /*0330*/  LDCU.64 UR6, c[0x0][0x398] ;  /* 0x00007300ff0677ac */ /* 0x000e620008000a00 */
[----:B------:R-:W-:Y:S02]  /*0340*/  R2UR UR9, R41 ;  /* 0x00000000290972ca */ /* 0x000fe400000e0000 */
[----:B------:R-:W-:Y:S02]  /*0350*/  IADD3 R0, P0, PT, R35, R0, RZ ;  /* 0x0000000023007210 */ /* 0x000fe40007f1e0ff */
[----:B------:R-:W-:Y:S02]  /*0360*/  R2UR UR10, R40 ;  /* 0x00000000280a72ca */ /* 0x000fe400000e0000 */
[----:B------:R-:W-:Y:S01]  /*0370*/  IADD3.X R3, PT, PT, RZ, R17, RZ, P0, !PT ;  /* 0x00000011ff037210 */ /* 0x000fe200007fe4ff */
[----:B------:R-:W-:Y:S01]  /*0380*/  IMAD.SHL.U32 R38, R0, 0x4, RZ ;  /* 0x0000000400267824 */ /* 0x000fe200078e00ff */
[----:B------:R-:W-:-:S02]  /*0390*/  R2UR UR11, R41 ;  /* 0x00000000290b72ca */ /* 0x000fc400000e0000 */
[----:B------:R-:W-:Y:S02]  /*03a0*/  SHF.L.U64.HI R0, R0, 0x2, R3 ;  /* 0x0000000200007819 */ /* 0x000fe40000010203 */
[----:B------:R-:W-:Y:S02]  /*03b0*/  R2UR UR12, R40 ;  /* 0x00000000280c72ca */ /* 0x000fe400000e0000 */
[----:B0-----:R-:W-:Y:S02]  /*03c0*/  IADD3 R4, P0, PT, R38, UR4, RZ ;  /* 0x0000000426047c10 */ /* 0x001fe4000ff1e0ff */
[----:B------:R-:W-:Y:S02]  /*03d0*/  R2UR UR4, R40 ;  /* 0x00000000280472ca */ /* 0x000fe400000e0000 */
[----:B------:R-:W-:Y:S02]  /*03e0*/  IADD3.X R5, PT, PT, R0, UR5, RZ, P0, !PT ;  /* 0x0000000500057c10 */ /* 0x000fe400087fe4ff */
[----:B------:R-:W-:-:S02]  /*03f0*/  R2UR UR5, R41 ;  /* 0x00000000290572ca */ /* 0x000fc400000e0000 */
[----:B-1----:R-:W-:Y:S01]  /*0400*/  IADD3 R38, P0, PT, R38, UR6, RZ ;  /* 0x0000000626267c10 */ /* 0x002fe2000ff1e0ff */
[----:B------:R-:W2:Y:S01]  /*0410*/  LDG.E R6, desc[UR10][R4.64+0x4] ;  /* 0x0000040a04067981 */ /* 0x000ea2000c1e1900 */
[C---:B------:R-:W-:Y:S02]  /*0420*/  R2UR UR13, R41.reuse ;  /* 0x00000000290d72ca */ /* 0x040fe400000e0000 */
[C---:B------:R-:W-:Y:S02]  /*0430*/  R2UR UR14, R40.reuse ;  /* 0x00000000280e72ca */ /* 0x040fe400000e0000 */
[C---:B------:R-:W-:Y:S02]  /*0440*/  R2UR UR15, R41.reuse ;  /* 0x00000000290f72ca */ /* 0x040fe400000e0000 */
[----:B------:R-:W-:Y:S02]  /*0450*/  R2UR UR16, R40 ;  /* 0x00000000281072ca */ /* 0x000fe400000e0000 */
[----:B------:R-:W-:Y:S01]  /*0460*/  R2UR UR17, R41 ;  /* 0x00000000291172ca */ /* 0x000fe200000e0000 */
[----:B------:R-:W3:Y:S01]  /*0470*/  LDG.E R26, desc[UR4][R4.64+0x7c] ;  /* 0x00007c04041a7981 */ /* 0x000ee2000c1e1900 */
[----:B------:R-:W-:-:S02]  /*0480*/  IADD3.X R39, PT, PT, R0, UR7, RZ, P0, !PT ;  /* 0x0000000700277c10 */ /* 0x000fc400087fe4ff */
[----:B------:R-:W-:Y:S01]  /*0490*/  R2UR UR6, R40 ;  /* 0x00000000280672ca */ /* 0x000fe200000e0000 */
[----:B------:R-:W4:Y:S01]  /*04a0*/  LDG.E R0, desc[UR8][R4.64] ;  /* 0x0000000804007981 */ /* 0x000f22000c1e1900 */
[----:B------:R-:W-:-:S03]  /*04b0*/  R2UR UR7, R41 ;  /* 0x00000000290772ca */ /* 0x000fc600000e0000 */
[----:B------:R-:W5:Y:S04]  /*04c0*/  LDG.E R7, desc[UR4][R38.64] ;  /* 0x0000000426077981 */ /* 0x000f68000c1e1900 */
[----:B------:R-:W3:Y:S04]  /*04d0*/  LDG.E R9, desc[UR12][R38.64+0x4] ;  /* 0x0000040c26097981 */ /* 0x000ee8000c1e1900 */
[----:B------:R-:W3:Y:S04]  /*04e0*/  LDG.E R8, desc[UR14][R4.64+0x8] ;  /* 0x0000080e04087981 */ /* 0x000ee8000c1e1900 */
[----:B------:R-:W3:Y:S04]  /*04f0*/  LDG.E R11, desc[UR16][R38.64+0x8] ;  /* 0x00000810260b7981 */ /* 0x000ee8000c1e1900 */
[----:B------:R-:W3:Y:S01]  /*0500*/  LDG.E R10, desc[UR6][R4.64+0xc] ;  /* 0x00000c06040a7981 */ /* 0x000ee2000c1e1900 */
[----:B------:R-:W-:-:S02]  /*0510*/  R2UR UR18, R40 ;  /* 0x00000000281272ca */ /* 0x000fc400000e0000 */
[C---:B------:R-:W-:Y:S01]  /*0520*/  R2UR UR19, R41.reuse ;  /* 0x00000000291372ca */ /* 0x040fe200000e0000 */
[----:B------:R-:W3:Y:S01]  /*0530*/  LDG.E R3, desc[UR4][R38.64+0xc] ;  /* 0x00000c0426037981 */ /* 0x000ee2000c1e1900 */
[C---:B------:R-:W-:Y:S02]  /*0540*/  R2UR UR20, R40.reuse ;  /* 0x00000000281472ca */ /* 0x040fe400000e0000 */
[C---:B------:R-:W-:Y:S01]  /*0550*/  R2UR UR21, R41.reuse ;  /* 0x00000000291572ca */ /* 0x040fe200000e0000 */
[----:B------:R-:W3:Y:S01]  /*0560*/  LDG.E R13, desc[UR14][R38.64+0x18] ;  /* 0x0000180e260d7981 */ /* 0x000ee2000c1e1900 */
[C---:B------:R-:W-:Y:S02]  /*0570*/  R2UR UR22, R40.reuse ;  /* 0x00000000281672ca */ /* 0x040fe400000e0000 */
[----:B------:R-:W-:Y:S01]  /*0580*/  R2UR UR23, R41 ;  /* 0x00000000291772ca */ /* 0x000fe200000e0000 */
        /* <DEDUP_REMOVED lines=20> */
[----:B------:R-:W-:Y:S01]  /*06d0*/  R2UR UR37, R41 ;  /* 0x00000000292572ca */ /* 0x000fe200000e0000 */
[----:B------:R-:W3:Y:S04]  /*06e0*/  LDG.E R25, desc[UR30][R38.64+0x28] ;  /* 0x0000281e26197981 */ /* 0x000ee8000c1e1900 */
[----:B------:R-:W3:Y:S04]  /*06f0*/  LDG.E R22, desc[UR32][R4.64+0x2c] ;  /* 0x00002c2004167981 */ /* 0x000ee8000c1e1900 */
[----:B------:R-:W3:Y:S04]  /*0700*/  LDG.E R27, desc[UR34][R38.64+0x2c] ;  /* 0x00002c22261b7981 */ /* 0x000ee8000c1e1900 */
[----:B------:R-:W3:Y:S04]  /*0710*/  LDG.E R24, desc[UR36][R4.64+0x30] ;  /* 0x0000302404187981 */ /* 0x000ee8000c1e1900 */
[----:B----4-:R0:W-:Y:S04]  /*0720*/  STS [R33], R0 ;  /* 0x0000000021007388 */ /* 0x0101e80000000800 */
[----:B-----5:R-:W-:Y:S04]  /*0730*/  STS [R34], R7 ;  /* 0x0000000722007388 */ /* 0x020fe80000000800 */
[----:B--2---:R-:W-:Y:S04]  /*0740*/  STS [R33+0x4], R6 ;  /* 0x0000040621007388 */ /* 0x004fe80000000800 */
[----:B---3--:R1:W-:Y:S04]  /*0750*/  STS [R34+0x4], R9 ;  /* 0x0000040922007388 */ /* 0x0083e80000000800 */
[----:B0-----:R-:W2:Y:S04]  /*0760*/  LDG.E R0, desc[UR4][R4.64+0x10] ;  /* 0x0000100404007981 */ /* 0x001ea8000c1e1900 */
[----:B------:R0:W-:Y:S04]  /*0770*/  STS [R33+0x8], R8 ;  /* 0x0000080821007388 */ /* 0x0001e80000000800 */
[----:B-1----:R-:W3:Y:S04]  /*0780*/  LDG.E R9, desc[UR6][R38.64+0x10] ;  /* 0x0000100626097981 */ /* 0x002ee8000c1e1900 */
[----:B------:R1:W-:Y:S04]  /*0790*/  STS [R34+0x8], R11 ;  /* 0x0000080b22007388 */ /* 0x0003e80000000800 */
[----:B------:R-:W4:Y:S04]  /*07a0*/  LDG.E R6, desc[UR8][R4.64+0x14] ;  /* 0x0000140804067981 */ /* 0x000f28000c1e1900 */
[----:B0-----:R-:W5:Y:S04]  /*07b0*/  LDG.E R8, desc[UR12][R4.64+0x18] ;  /* 0x0000180c04087981 */ /* 0x001f68000c1e1900 */
[----:B-1----:R-:W5:Y:S04]  /*07c0*/  LDG.E R11, desc[UR10][R38.64+0x14] ;  /* 0x0000140a260b7981 */ /* 0x002f68000c1e1900 */
[----:B------:R0:W-:Y:S04]  /*07d0*/  STS [R33+0xc], R10 ;  /* 0x00000c0a21007388 */ /* 0x0001e80000000800 */
[----:B------:R-:W5:Y:S04]  /*07e0*/  LDG.E R7, desc[UR4][R38.64+0x30] ;  /* 0x0000300426077981 */ /* 0x000f68000c1e1900 */
[----:B0-----:R-:W5:Y:S04]  /*07f0*/  LDG.E R10, desc[UR16][R4.64+0x1c] ;  /* 0x00001c10040a7981 */ /* 0x001f68000c1e1900 */
[----:B------:R0:W-:Y:S01]  /*0800*/  STS [R34+0xc], R3 ;  /* 0x00000c0322007388 */ /* 0x0001e20000000800 */
[----:B------:R-:W-:-:S02]  /*0810*/  R2UR UR38, R40 ;  /* 0x00000000282672ca */ /* 0x000fc400000e0000 */
[----:B------:R-:W-:Y:S01]  /*0820*/  R2UR UR39, R41 ;  /* 0x00000000292772ca */ /* 0x000fe200000e0000 */
[----:B0-----:R-:W5:Y:S04]  /*0830*/  LDG.E R3, desc[UR4][R38.64+0x54] ;  /* 0x0000540426037981 */ /* 0x001f68000c1e1900 */
[----:B--2---:R0:W-:Y:S04]  /*0840*/  STS [R33+0x10], R0 ;  /* 0x0000100021007388 */ /* 0x0041e80000000800 */
[----:B---3--:R1:W-:Y:S04]  /*0850*/  STS [R34+0x10], R9 ;  /* 0x0000100922007388 */ /* 0x0083e80000000800 */
[----:B0-----:R-:W2:Y:S04]  /*0860*/  LDG.E R0, desc[UR4][R4.64+0x34] ;  /* 0x0000340404007981 */ /* 0x001ea8000c1e1900 */
[----:B----4-:R0:W-:Y:S04]  /*0870*/  STS [R33+0x14], R6 ;  /* 0x0000140621007388 */ /* 0x0101e80000000800 */
[----:B-1----:R-:W3:Y:S04]  /*0880*/  LDG.E R9, desc[UR6][R38.64+0x34] ;  /* 0x0000340626097981 */ /* 0x002ee8000c1e1900 */
[----:B-----5:R1:W-:Y:S04]  /*0890*/  STS [R34+0x14], R11 ;  /* 0x0000140b22007388 */ /* 0x0203e80000000800 */
[----:B0-----:R-:W4:Y:S04]  /*08a0*/  LDG.E R6, desc[UR8][R4.64+0x38] ;  /* 0x0000380804067981 */ /* 0x001f28000c1e1900 */
[----:B------:R0:W-:Y:S04]  /*08b0*/  STS [R33+0x18], R8 ;  /* 0x0000180821007388 */ /* 0x0001e80000000800 */
[----:B-1----:R-:W5:Y:S04]  /*08c0*/  LDG.E R11, desc[UR10][R38.64+0x38] ;  /* 0x0000380a260b7981 */ /* 0x002f68000c1e1900 */
[----:B------:R1:W-:Y:S04]  /*08d0*/  STS [R34+0x18], R13 ;  /* 0x0000180d22007388 */ /* 0x0003e80000000800 */
[----:B0-----:R-:W5:Y:S04]  /*08e0*/  LDG.E R8, desc[UR12][R4.64+0x3c] ;  /* 0x00003c0c04087981 */ /* 0x001f68000c1e1900 */
        /* <DEDUP_REMOVED lines=22> */
[----:B0-----:R-:W5:Y:S04]  /*0a50*/  LDG.E R24, desc[UR36][R4.64+0x54] ;  /* 0x0000542404187981 */ /* 0x001f68000c1e1900 */
[----:B------:R0:W-:Y:S04]  /*0a60*/  STS [R34+0x30], R7 ;  /* 0x0000300722007388 */ /* 0x0001e80000000800 */
        /* <DEDUP_REMOVED lines=35> */
[----:B------:R0:W-:Y:S01]  /*0ca0*/  STS [R34+0x54], R3 ;  /* 0x0000540322007388 */ /* 0x0001e20000000800 */
[----:B------:R-:W-:Y:S01]  /*0cb0*/  ISETP.NE.AND P0, PT, R18, RZ, PT ;  /* 0x000000ff1200720c */ /* 0x000fe20003f05270 */
[----:B------:R-:W-:Y:S05]  /*0cc0*/  WARPSYNC.ALL ;  /* 0x0000000000007948 */ /* 0x000fea0003800000 */
[----:B------:R-:W-:Y:S01]  /*0cd0*/  BSSY.RECONVERGENT B6, `(.L_x_2) ;  /* 0x0000103000067945 */ /* 0x000fe20003800200 */
[----:B--2---:R0:W-:Y:S04]  /*0ce0*/  STS [R33+0x58], R0 ;  /* 0x0000580021007388 */ /* 0x0041e80000000800 */
[----:B------:R0:W-:Y:S04]  /*0cf0*/  STS [R34+0x58], R7 ;  /* 0x0000580722007388 */ /* 0x0001e80000000800 */
[----:B----4-:R0:W-:Y:S04]  /*0d00*/  STS [R33+0x5c], R6 ;  /* 0x00005c0621007388 */ /* 0x0101e80000000800 */
[----:B---3--:R0:W-:Y:S04]  /*0d10*/  STS [R34+0x5c], R9 ;  /* 0x00005c0922007388 */ /* 0x0081e80000000800 */
[----:B-----5:R0:W-:Y:S04]  /*0d20*/  STS [R33+0x60], R8 ;  /* 0x0000600821007388 */ /* 0x0201e80000000800 */
[----:B------:R0:W-:Y:S04]  /*0d30*/  STS [R34+0x60], R11 ;  /* 0x0000600b22007388 */ /* 0x0001e80000000800 */
        /* <DEDUP_REMOVED lines=13> */
[----:B------:R0:W-:Y:S01]  /*0e10*/  STS [R34+0x7c], R29 ;  /* 0x00007c1d22007388 */ /* 0x0001e20000000800 */
[----:B------:R-:W-:Y:S06]  /*0e20*/  BAR.SYNC.DEFER_BLOCKING 0x0 ;  /* 0x0000000000007b1d */ /* 0x000fec0000010000 */
[----:B------:R-:W-:Y:S05]  /*0e30*/  @P0 BRA `(.L_x_3) ;  /* 0x0000000c00b00947 */ /* 0x000fea0003800000 */
[----:B0-----:R-:W-:-:S07]  /*0e40*/  IMAD.MOV.U32 R24, RZ, RZ, RZ ;  /* 0x000000ffff187224 */ /* 0x001fce00078e00ff */
.L_x_23:
[----:B------:R-:W0:Y:S01]  /*0e50*/  LDC.64 R4, c[0x0][0x380] ;  /* 0x0000e000ff047b82 */ /* 0x000e220000000a00 */
[----:B------:R-:W-:Y:S01]  /*0e60*/  HFMA2 R22, -RZ, RZ, 0, 0 ;  /* 0x00000000ff167431 */ /* 0x000fe200000001ff */
[----:B------:R-:W-:Y:S01]  /*0e70*/  BSSY.RECONVERGENT B7, `(.L_x_4) ;  /* 0x00000df000077945 */ /* 0x000fe20003800200 */
[----:B0-----:R-:W-:-:S04]  /*0e80*/  IMAD.WIDE.U32 R4, R24, 0x100, R4 ;  /* 0x0000010018047825 */ /* 0x001fc800078e0004 */
[----:B------:R-:W-:Y:S01]  /*0e90*/  VIADD R24, R24, 0x1 ;  /* 0x0000000118187836 */ /* 0x000fe20000000000 */
[----:B------:R-:W-:-:S04]  /*0ea0*/  IADD3 R28, P0, PT, R4, 0x20, RZ ;  /* 0x00000020041c7810 */ /* 0x000fc80007f1e0ff */
[----:B------:R-:W-:Y:S01]  /*0eb0*/  ISETP.NE.AND P1, PT, R24, 0x20, PT ;  /* 0x000000201800780c */ /* 0x000fe20003f25270 */
[----:B------:R-:W-:-:S03]  /*0ec0*/  IMAD.X R29, RZ, RZ, R5, P0 ;  /* 0x000000ffff1d7224 */ /* 0x000fc600000e0605 */
[----:B------:R-:W-:-:S09]  /*0ed0*/  P2R R26, PR, RZ, 0x2 ;  /* 0x00000002ff1a7803 */ /* 0x000fd20000000000 */
.L_x_21:
[----:B------:R-:W-:Y:S02]  /*0ee0*/  R2UR UR4, R40 ;  /* 0x00000000280472ca */ /* 0x000fe400000e0000 */
[----:B------:R-:W-:-:S13]  /*0ef0*/  R2UR UR5, R41 ;  /* 0x00000000290572ca */ /* 0x000fda00000e0000 */
[----:B------:R-:W2:Y:S01]  /*0f00*/  LDG.E R10, desc[UR4][R28.64+-0x20] ;  /* 0xffffe0041c0a7981 */ /* 0x000ea2000c1e1900 */
[----:B------:R-:W-:Y:S01]  /*0f10*/  MOV R23, 0x0 ;  /* 0x0000000000177802 */ /* 0x000fe20000000f00 */
[----:B------:R-:W0:Y:S01]  /*0f20*/  LDCU.64 UR4, c[0x4][0x18] ;  /* 0x01000300ff0477ac */ /* 0x000e220008000a00 */
[----:B------:R-:W-:Y:S02]  /*0f30*/  VIADD R22, R22, 0x10 ;  /* 0x0000001016167836 */ /* 0x000fe40000000000 */
[----:B------:R1:W3:Y:S01]  /*0f40*/  LDC.64 R8, c[0x4][R23] ;  /* 0x0100000017087b82 */ /* 0x0002e20000000a00 */
[----:B------:R-:W-:Y:S02]  /*0f50*/  IMAD.MOV.U32 R6, RZ, RZ, R2 ;  /* 0x000000ffff067224 */ /* 0x000fe400078e0002 */
[----:B------:R-:W-:Y:S01]  /*0f60*/  ISETP.NE.AND P0, PT, R22, 0x40, PT ;  /* 0x000000401600780c */ /* 0x000fe20003f05270 */
[----:B------:R-:W-:-:S03]  /*0f70*/  IMAD.MOV.U32 R7, RZ, RZ, R16 ;  /* 0x000000ffff077224 */ /* 0x000fc600078e0010 */
[----:B------:R-:W-:Y:S01]  /*0f80*/  P2R R25, PR, RZ, 0x1 ;  /* 0x00000001ff197803 */ /* 0x000fe20000000000 */
[----:B0-----:R-:W-:Y:S01]  /*0f90*/  IMAD.U32 R4, RZ, RZ, UR4 ;  /* 0x00000004ff047e24 */ /* 0x001fe2000f8e00ff */
[----:B------:R-:W-:Y:S01]  /*0fa0*/  MOV R5, UR5 ;  /* 0x0000000500057c02 */ /* 0x000fe20008000f00 */
[----:B--2---:R-:W0:Y:S02]  /*0fb0*/  F2F.F64.F32 R10, R10 ;  /* 0x0000000a000a7310 */ /* 0x004e240000201800 */
[----:B0--3--:R1:W-:Y:S04]  /*0fc0*/  STL.64 [R1], R10 ;  /* 0x0000000a01007387 */ /* 0x0093e80000100a00 */
[----:B------:R-:W-:-:S07]  /*0fd0*/  LEPC R20, `(.L_x_5) ;  /* 0x000000001014794e */ /* 0x000fce0000000000 */
[----:B-1----:R-:W-:Y:S05]  /*0fe0*/  CALL.ABS.NOINC R8 ;  /* 0x0000000008007343 */ /* 0x002fea0003c00000 */
.L_x_5:
[----:B------:R-:W-:Y:S02]  /*0ff0*/  R2UR UR4, R40 ;  /* 0x00000000280472ca */ /* 0x000fe400000e0000 */
[----:B------:R-:W-:-:S13]  /*1000*/  R2UR UR5, R41 ;  /* 0x00000000290572ca */ /* 0x000fda00000e0000 */
[----:B------:R-:W2:Y:S01]  /*1010*/  LDG.E R10, desc[UR4][R28.64+-0x1c] ;  /* 0xffffe4041c0a7981 */ /* 0x000ea2000c1e1900 */
[----:B------:R0:W1:Y:S01]  /*1020*/  LDC.64 R8, c[0x4][R23] ;  /* 0x0100000017087b82 */ /* 0x0000620000000a00 */
[----:B------:R-:W3:Y:S01]  /*1030*/  LDCU.64 UR4, c[0x4][0x18] ;  /* 0x01000300ff0477ac */ /* 0x000ee20008000a00 */
[----:B------:R-:W-:Y:S02]  /*1040*/  IMAD.MOV.U32 R6, RZ, RZ, R2 ;  /* 0x000000ffff067224 */ /* 0x000fe400078e0002 */
[----:B------:R-:W-:Y:S02]  /*1050*/  IMAD.MOV.U32 R7, RZ, RZ, R16 ;  /* 0x000000ffff077224 */ /* 0x000fe400078e0010 */
[----:B---3--:R-:W-:Y:S01]  /*1060*/  IMAD.U32 R4, RZ, RZ, UR4 ;  /* 0x00000004ff047e24 */ /* 0x008fe2000f8e00ff */
[----:B------:R-:W-:Y:S01]  /*1070*/  MOV R5, UR5 ;  /* 0x0000000500057c02 */ /* 0x000fe20008000f00 */
[----:B--2---:R-:W2:Y:S02]  /*1080*/  F2F.F64.F32 R10, R10 ;  /* 0x0000000a000a7310 */ /* 0x004ea40000201800 */
[----:B-12---:R0:W-:Y:S04]  /*1090*/  STL.64 [R1], R10 ;  /* 0x0000000a01007387 */ /* 0x0061e80000100a00 */
[----:B------:R-:W-:-:S07]  /*10a0*/  LEPC R20, `(.L_x_6) ;  /* 0x000000001014794e */ /* 0x000fce0000000000 */
[----:B0-----:R-:W-:Y:S05]  /*10b0*/  CALL.ABS.NOINC R8 ;  /* 0x0000000008007343 */ /* 0x001fea0003c00000 */
.L_x_6:
        /* <DEDUP_REMOVED lines=13> */
.L_x_7:
        /* <DEDUP_REMOVED lines=13> */
.L_x_8:
        /* <DEDUP_REMOVED lines=13> */
.L_x_9:
        /* <DEDUP_REMOVED lines=13> */
.L_x_10:
        /* <DEDUP_REMOVED lines=13> */
.L_x_11:
        /* <DEDUP_REMOVED lines=13> */
.L_x_12:
        /* <DEDUP_REMOVED lines=13> */
.L_x_13:
        /* <DEDUP_REMOVED lines=13> */
.L_x_14:
        /* <DEDUP_REMOVED lines=13> */
.L_x_15:
        /* <DEDUP_REMOVED lines=13> */
.L_x_16:
        /* <DEDUP_REMOVED lines=13> */
.L_x_17:
        /* <DEDUP_REMOVED lines=13> */
.L_x_18:
        /* <DEDUP_REMOVED lines=13> */
.L_x_19:
        /* <DEDUP_REMOVED lines=13> */
.L_x_20:
[----:B------:R-:W-:Y:S02]  /*1c20*/  ISETP.NE.AND P6, PT, R25, RZ, PT ;  /* 0x000000ff1900720c */ /* 0x000fe40003fc5270 */
[----:B------:R-:W-:-:S05]  /*1c30*/  IADD3 R28, P0, PT, R28, 0x40, RZ ;  /* 0x000000401c1c7810 */ /* 0x000fca0007f1e0ff */
[----:B------:R-:W-:-:S06]  /*1c40*/  IMAD.X R29, RZ, RZ, R29, P0 ;  /* 0x000000ffff1d7224 */ /* 0x000fcc00000e061d */
[----:B------:R-:W-:Y:S05]  /*1c50*/  @P6 BRA `(.L_x_21) ;  /* 0xfffffff000a06947 */ /* 0x000fea000383ffff */
[----:B------:R-:W-:Y:S05]  /*1c60*/  BSYNC.RECONVERGENT B7 ;  /* 0x0000000000077941 */ /* 0x000fea0003800200 */
.L_x_4:
[----:B------:R0:W1:Y:S01]  /*1c70*/  LDC.64 R8, c[0x4][R23] ;  /* 0x0100000017087b82 */ /* 0x0000620000000a00 */
[----:B------:R-:W2:Y:S01]  /*1c80*/  LDCU.64 UR4, c[0x4][0x20] ;  /* 0x01000400ff0477ac */ /* 0x000ea20008000a00 */
[----:B------:R-:W-:Y:S02]  /*1c90*/  CS2R R6, SRZ ;  /* 0x0000000000067805 */ /* 0x000fe4000001ff00 */
[----:B--2---:R-:W-:Y:S01]  /*1ca0*/  MOV R4, UR4 ;  /* 0x0000000400047c02 */ /* 0x004fe20008000f00 */
[----:B0-----:R-:W-:-:S07]  /*1cb0*/  IMAD.U32 R5, RZ, RZ, UR5 ;  /* 0x00000005ff057e24 */ /* 0x001fce000f8e00ff */
[----:B------:R-:W-:-:S07]  /*1cc0*/  LEPC R20, `(.L_x_22) ;  /* 0x000000001014794e */ /* 0x000fce0000000000 */
[----:B-1----:R-:W-:Y:S05]  /*1cd0*/  CALL.ABS.NOINC R8 ;  /* 0x0000000008007343 */ /* 0x002fea0003c00000 */
.L_x_22:
[----:B------:R-:W-:-:S13]  /*1ce0*/  ISETP.NE.AND P6, PT, R26, RZ, PT ;  /* 0x000000ff1a00720c */ /* 0x000fda0003fc5270 */
[----:B------:R-:W-:Y:S05]  /*1cf0*/  @P6 BRA `(.L_x_23) ;  /* 0xfffffff000546947 */ /* 0x000fea000383ffff */
.L_x_3:
[----:B------:R-:W-:Y:S05]  /*1d00*/  BSYNC.RECONVERGENT B6 ;  /* 0x0000000000067941 */ /* 0x000fea0003800200 */
.L_x_2:
[----:B------:R-:W1:Y:S02]  /*1d10*/  LDCU UR4, c[0x0][0x3cc] ;  /* 0x00007980ff0477ac */ /* 0x000e640008000800 */
[----:B-1----:R-:W-:-:S09]  /*1d20*/  UISETP.GE.AND UP0, UPT, UR4, 0x1, UPT ;  /* 0x000000010400788c */ /* 0x002fd2000bf06270 */
[----:B------:R-:W-:Y:S05]  /*1d30*/  BRA.U !UP0, `(.L_x_24) ;  /* 0x0000002108247547 */ /* 0x000fea000b800000 */
[----:B0-----:R-:W-:Y:S01]  /*1d40*/  IMAD.MOV.U32 R26, RZ, RZ, -0x383cb000 ;  /* 0xc7c35000ff1a7424 */ /* 0x001fe200078e00ff */
[----:B------:R-:W-:-:S07]  /*1d50*/  CS2R R24, SRZ ;  /* 0x0000000000187805 */ /* 0x000fce000001ff00 */
.L_x_59:
[----:B0-----:R-:W0:Y:S01]  /*1d60*/  LDCU.64 UR4, c[0x0][0x388] ;  /* 0x00007100ff0477ac */ /* 0x001e220008000a00 */
[----:B------:R-:W-:Y:S01]  /*1d70*/  IMAD R0, R25, 0x400, R36 ;  /* 0x0000040019007824 */ /* 0x000fe200078e0224 */
[C---:B------:R-:W-:Y:S01]  /*1d80*/  R2UR UR8, R40.reuse ;  /* 0x00000000280872ca */ /* 0x040fe200000e0000 */
        /* <DEDUP_REMOVED lines=8> */
[C---:B0-----:R-:W-:Y:S02]  /*1e10*/  IADD3 R4, P0, PT, R6.reuse, UR4, RZ ;  /* 0x0000000406047c10 */ /* 0x041fe4000ff1e0ff */
[----:B-1----:R-:W-:Y:S02]  /*1e20*/  IADD3 R6, P1, PT, R6, UR6, RZ ;  /* 0x0000000606067c10 */ /* 0x002fe4000ff3e0ff */
[C---:B------:R-:W-:Y:S02]  /*1e30*/  IADD3.X R5, PT, PT, R0.reuse, UR5, RZ, P0, !PT ;  /* 0x0000000500057c10 */ /* 0x040fe400087fe4ff */
[----:B------:R-:W-:Y:S02]  /*1e40*/  IADD3.X R7, PT, PT, R0, UR7, RZ, P1, !PT ;  /* 0x0000000700077c10 */ /* 0x000fe40008ffe4ff */
[----:B------:R-:W-:Y:S01]  /*1e50*/  R2UR UR4, R40 ;  /* 0x00000000280472ca */ /* 0x000fe200000e0000 */
[----:B------:R-:W2:Y:S01]  /*1e60*/  LDG.E R13, desc[UR8][R4.64] ;  /* 0x00000008040d7981 */ /* 0x000ea2000c1e1900 */
[----:B------:R-:W-:-:S02]  /*1e70*/  R2UR UR5, R41 ;  /* 0x00000000290572ca */ /* 0x000fc400000e0000 */
[----:B------:R-:W-:Y:S01]  /*1e80*/  R2UR UR6, R40 ;  /* 0x00000000280672ca */ /* 0x000fe200000e0000 */
[----:B------:R-:W3:Y:S01]  /*1e90*/  LDG.E R37, desc[UR10][R6.64] ;  /* 0x0000000a06257981 */ /* 0x000ee2000c1e1900 */
[----:B------:R-:W-:-:S03]  /*1ea0*/  R2UR UR7, R41 ;  /* 0x00000000290772ca */ /* 0x000fc600000e0000 */
[----:B------:R-:W4:Y:S04]  /*1eb0*/  LDG.E R15, desc[UR8][R4.64+0x8] ;  /* 0x00000808040f7981 */ /* 0x000f28000c1e1900 */
[----:B------:R-:W5:Y:S04]  /*1ec0*/  LDG.E R29, desc[UR8][R4.64+0x10] ;  /* 0x00001008041d7981 */ /* 0x000f68000c1e1900 */
[----:B------:R-:W4:Y:S04]  /*1ed0*/  LDG.E R21, desc[UR4][R4.64+0x4] ;  /* 0x0000040404157981 */ /* 0x000f28000c1e1900 */
[----:B------:R-:W5:Y:S04]  /*1ee0*/  LDG.E R11, desc[UR6][R6.64+0x4] ;  /* 0x00000406060b7981 */ /* 0x000f68000c1e1900 */
[----:B------:R-:W5:Y:S04]  /*1ef0*/  LDG.E R9, desc[UR4][R6.64+0x8] ;  /* 0x0000080406097981 */ /* 0x000f68000c1e1900 */
[----:B------:R-:W5:Y:S04]  /*1f00*/  LDG.E R23, desc[UR4][R4.64+0xc] ;  /* 0x00000c0404177981 */ /* 0x000f68000c1e1900 */
[----:B------:R-:W5:Y:S01]  /*1f10*/  LDG.E R27, desc[UR6][R6.64+0xc] ;  /* 0x00000c06061b7981 */ /* 0x000f62000c1e1900 */
[----:B------:R-:W0:Y:S01]  /*1f20*/  S2R R0, SR_CgaCtaId ;  /* 0x0000000000007919 */ /* 0x000e220000008800 */
[----:B------:R-:W-:-:S02]  /*1f30*/  MOV R3, 0x400 ;  /* 0x0000040000037802 */ /* 0x000fc40000000f00 */
[C---:B------:R-:W-:Y:S01]  /*1f40*/  R2UR UR12, R40.reuse ;  /* 0x00000000280c72ca */ /* 0x040fe200000e0000 */
[----:B------:R-:W5:Y:S01]  /*1f50*/  LDG.E R12, desc[UR10][R6.64+0x10] ;  /* 0x0000100a060c7981 */ /* 0x000f62000c1e1900 */
[C---:B------:R-:W-:Y:S02]  /*1f60*/  R2UR UR13, R41.reuse ;  /* 0x00000000290d72ca */ /* 0x040fe400000e0000 */
[----:B------:R-:W-:Y:S01]  /*1f70*/  R2UR UR14, R40 ;  /* 0x00000000280e72ca */ /* 0x000fe200000e0000 */
[----:B------:R-:W5:Y:S01]  /*1f80*/  LDG.E R10, desc[UR4][R4.64+0x18] ;  /* 0x00001804040a7981 */ /* 0x000f62000c1e1900 */
[----:B------:R-:W-:-:S03]  /*1f90*/  R2UR UR15, R41 ;  /* 0x00000000290f72ca */ /* 0x000fc600000e0000 */
[----:B------:R-:W5:Y:S04]  /*1fa0*/  LDG.E R31, desc[UR4][R6.64+0x18] ;  /* 0x00001804061f7981 */ /* 0x000f68000c1e1900 */
[----:B------:R-:W5:Y:S04]  /*1fb0*/  LDG.E R43, desc[UR8][R6.64+0x1c] ;  /* 0x00001c08062b7981 */ /* 0x000f68000c1e1900 */
[----:B------:R-:W5:Y:S01]  /*1fc0*/  LDG.E R45, desc[UR12][R4.64+0x14] ;  /* 0x0000140c042d7981 */ /* 0x000f62000c1e1900 */
[----:B------:R-:W-:Y:S02]  /*1fd0*/  R2UR UR16, R40 ;  /* 0x00000000281072ca */ /* 0x000fe400000e0000 */
[----:B------:R-:W-:Y:S01]  /*1fe0*/  R2UR UR17, R41 ;  /* 0x00000000291172ca */ /* 0x000fe200000e0000 */
[----:B------:R-:W5:Y:S01]  /*1ff0*/  LDG.E R14, desc[UR4][R6.64+0x7c] ;  /* 0x00007c04060e7981 */ /* 0x000f62000c1e1900 */
[----:B0-----:R-:W-:-:S03]  /*2000*/  LEA R3, R0, R3, 0x18 ;  /* 0x0000000300037211 */ /* 0x001fc600078ec0ff */
[----:B------:R-:W5:Y:S02]  /*2010*/  LDG.E R0, desc[UR14][R6.64+0x14] ;  /* 0x0000140e06007981 */ /* 0x000f64000c1e1900 */
[----:B------:R-:W-:-:S05]  /*2020*/  IMAD R8, R18, 0x80, R3 ;  /* 0x0000008012087824 */ /* 0x000fca00078e0203 */
[----:B--2---:R0:W-:Y:S04]  /*2030*/  STS [R8], R13 ;  /* 0x0000000d08007388 */ /* 0x0041e80000000800 */
[----:B---3--:R1:W-:Y:S04]  /*2040*/  STS [R32], R37 ;  /* 0x0000002520007388 */ /* 0x0083e80000000800 */
[----:B0-----:R-:W2:Y:S04]  /*2050*/  LDG.E R13, desc[UR4][R4.64+0x20] ;  /* 0x00002004040d7981 */ /* 0x001ea8000c1e1900 */
[----:B-1----:R-:W3:Y:S04]  /*2060*/  LDG.E R37, desc[UR6][R4.64+0x1c] ;  /* 0x00001c0604257981 */ /* 0x002ee8000c1e1900 */
[----:B----4-:R-:W-:Y:S04]  /*2070*/  STS [R8+0x4], R21 ;  /* 0x0000041508007388 */ /* 0x010fe80000000800 */
[----:B-----5:R0:W-:Y:S04]  /*2080*/  STS [R32+0x4], R11 ;  /* 0x0000040b20007388 */ /* 0x0201e80000000800 */
[----:B------:R-:W-:Y:S04]  /*2090*/  STS [R8+0x8], R15 ;  /* 0x0000080f08007388 */ /* 0x000fe80000000800 */
[----:B------:R1:W-:Y:S04]  /*20a0*/  STS [R32+0x8], R9 ;  /* 0x0000080920007388 */ /* 0x0003e80000000800 */
[----:B0-----:R-:W4:Y:S04]  /*20b0*/  LDG.E R11, desc[UR6][R4.64+0x24] ;  /* 0x00002406040b7981 */ /* 0x001f28000c1e1900 */
[----:B------:R-:W5:Y:S04]  /*20c0*/  LDG.E R21, desc[UR8][R6.64+0x24] ;  /* 0x0000240806157981 */ /* 0x000f68000c1e1900 */
[----:B-1----:R-:W4:Y:S04]  /*20d0*/  LDG.E R9, desc[UR4][R6.64+0x20] ;  /* 0x0000200406097981 */ /* 0x002f28000c1e1900 */
[----:B------:R-:W5:Y:S04]  /*20e0*/  LDG.E R15, desc[UR10][R4.64+0x28] ;  /* 0x0000280a040f7981 */ /* 0x000f68000c1e1900 */
[----:B------:R0:W-:Y:S04]  /*20f0*/  STS [R8+0xc], R23 ;  /* 0x00000c1708007388 */ /* 0x0001e80000000800 */
[----:B------:R1:W-:Y:S04]  /*2100*/  STS [R32+0xc], R27 ;  /* 0x00000c1b20007388 */ /* 0x0003e80000000800 */
[----:B------:R1:W-:Y:S04]  /*2110*/  STS [R8+0x10], R29 ;  /* 0x0000101d08007388 */ /* 0x0003e80000000800 */
[----:B0-----:R-:W5:Y:S04]  /*2120*/  LDG.E R23, desc[UR16][R6.64+0x2c] ;  /* 0x00002c1006177981 */ /* 0x001f68000c1e1900 */
[----:B-1----:R-:W5:Y:S04]  /*2130*/  LDG.E R27, desc[UR14][R4.64+0x2c] ;  /* 0x00002c0e041b7981 */ /* 0x002f68000c1e1900 */
[----:B------:R-:W5:Y:S04]  /*2140*/  LDG.E R29, desc[UR12][R6.64+0x28] ;  /* 0x0000280c061d7981 */ /* 0x000f68000c1e1900 */
[----:B------:R-:W-:Y:S04]  /*2150*/  STS [R32+0x10], R12 ;  /* 0x0000100c20007388 */ /* 0x000fe80000000800 */
[----:B------:R0:W-:Y:S04]  /*2160*/  STS [R8+0x14], R45 ;  /* 0x0000142d08007388 */ /* 0x0001e80000000800 */
[----:B------:R-:W-:Y:S04]  /*2170*/  STS [R32+0x14], R0 ;  /* 0x0000140020007388 */ /* 0x000fe80000000800 */
[----:B------:R1:W-:Y:S04]  /*2180*/  STS [R8+0x18], R10 ;  /* 0x0000180a08007388 */ /* 0x0003e80000000800 */
[----:B------:R1:W-:Y:S04]  /*2190*/  STS [R32+0x18], R31 ;  /* 0x0000181f20007388 */ /* 0x0003e80000000800 */
[----:B0-----:R-:W5:Y:S01]  /*21a0*/  LDG.E R45, desc[UR4][R4.64+0x30] ;  /* 0x00003004042d7981 */ /* 0x001f62000c1e1900 */
[----:B------:R-:W-:-:S03]  /*21b0*/  R2UR UR18, R40 ;  /* 0x00000000281272ca */ /* 0x000fc600000e0000 */
[----:B-1----:R-:W5:Y:S01]  /*21c0*/  LDG.E R10, desc[UR6][R6.64+0x30] ;  /* 0x00003006060a7981 */ /* 0x002f62000c1e1900 */
[----:B------:R-:W-:-:S03]  /*21d0*/  R2UR UR19, R41 ;  /* 0x00000000291372ca */ /* 0x000fc600000e0000 */
[----:B------:R-:W5:Y:S01]  /*21e0*/  LDG.E R0, desc[UR8][R4.64+0x34] ;  /* 0x0000340804007981 */ /* 0x000f62000c1e1900 */
[----:B------:R-:W-:-:S03]  /*21f0*/  R2UR UR20, R40 ;  /* 0x00000000281472ca */ /* 0x000fc600000e0000 */
[----:B------:R-:W5:Y:S01]  /*2200*/  LDG.E R12, desc[UR4][R6.64+0x34] ;  /* 0x00003404060c7981 */ /* 0x000f62000c1e1900 */
[----:B------:R-:W-:-:S03]  /*2210*/  R2UR UR21, R41 ;  /* 0x00000000291572ca */ /* 0x000fc600000e0000 */
[----:B------:R-:W5:Y:S04]  /*2220*/  LDG.E R31, desc[UR8][R4.64+0x3c] ;  /* 0x00003c08041f7981 */ /* 0x000f68000c1e1900 */
[----:B---3--:R0:W-:Y:S04]  /*2230*/  STS [R8+0x1c], R37 ;  /* 0x00001c2508007388 */ /* 0x0081e80000000800 */
[----:B------:R-:W-:Y:S04]  /*2240*/  STS [R32+0x1c], R43 ;  /* 0x00001c2b20007388 */ /* 0x000fe80000000800 */
[----:B--2---:R1:W-:Y:S04]  /*2250*/  STS [R8+0x20], R13 ;  /* 0x0000200d08007388 */ /* 0x0043e80000000800 */
[----:B0-----:R-:W2:Y:S04]  /*2260*/  LDG.E R37, desc[UR6][R6.64+0x38] ;  /* 0x0000380606257981 */ /* 0x001ea8000c1e1900 */
[----:B-1----:R-:W3:Y:S04]  /*2270*/  LDG.E R13, desc[UR14][R6.64+0x40] ;  /* 0x0000400e060d7981 */ /* 0x002ee8000c1e1900 */
[----:B----4-:R0:W-:Y:S04]  /*2280*/  STS [R32+0x20], R9 ;  /* 0x0000200920007388 */ /* 0x0101e80000000800 */
[----:B------:R-:W-:Y:S04]  /*2290*/  STS [R8+0x24], R11 ;  /* 0x0000240b08007388 */ /* 0x000fe80000000800 */
[----:B-----5:R1:W-:Y:S04]  /*22a0*/  STS [R32+0x24], R21 ;  /* 0x0000241520007388 */ /* 0x0203e80000000800 */
[----:B0-----:R-:W4:Y:S04]  /*22b0*/  LDG.E R9, desc[UR4][R4.64+0x38] ;  /* 0x0000380404097981 */ /* 0x001f28000c1e1900 */
[----:B------:R0:W-:Y:S04]  /*22c0*/  STS [R8+0x28], R15 ;  /* 0x0000280f08007388 */ /* 0x0001e80000000800 */
[----:B-1----:R-:W5:Y:S04]  /*22d0*/  LDG.E R21, desc[UR10][R6.64+0x3c] ;  /* 0x00003c0a06157981 */ /* 0x002f68000c1e1900 */
[----:B------:R-:W3:Y:S04]  /*22e0*/  LDG.E R11, desc[UR16][R4.64+0x44] ;  /* 0x00004410040b7981 */ /* 0x000ee8000c1e1900 */
[----:B0-----:R-:W3:Y:S04]  /*22f0*/  LDG.E R15, desc[UR12][R4.64+0x40] ;  /* 0x0000400c040f7981 */ /* 0x001ee8000c1e1900 */
[----:B------:R0:W-:Y:S04]  /*2300*/  STS [R32+0x28], R29 ;  /* 0x0000281d20007388 */ /* 0x0001e80000000800 */
[----:B------:R1:W-:Y:S04]  /*2310*/  STS [R8+0x2c], R27 ;  /* 0x00002c1b08007388 */ /* 0x0003e80000000800 */
[----:B0-----:R-:W3:Y:S04]  /*2320*/  LDG.E R29, desc[UR20][R4.64+0x48] ;  /* 0x00004814041d7981 */ /* 0x001ee8000c1e1900 */
[----:B-1----:R-:W3:Y:S01]  /*2330*/  LDG.E R27, desc[UR18][R6.64+0x44] ;  /* 0x00004412061b7981 */ /* 0x002ee2000c1e1900 */
[----:B------:R-:W-:-:S02]  /*2340*/  R2UR UR22, R40 ;  /* 0x00000000281672ca */ /* 0x000fc400000e0000 */
[----:B------:R-:W-:Y:S01]  /*2350*/  R2UR UR23, R41 ;  /* 0x00000000291772ca */ /* 0x000fe200000e0000 */
[----:B------:R0:W-:Y:S04]  /*2360*/  STS [R32+0x2c], R23 ;  /* 0x00002c1720007388 */ /* 0x0001e80000000800 */
[----:B------:R1:W-:Y:S04]  /*2370*/  STS [R8+0x30], R45 ;  /* 0x0000302d08007388 */ /* 0x0003e80000000800 */
[----:B------:R-:W-:Y:S04]  /*2380*/  STS [R32+0x30], R10 ;  /* 0x0000300a20007388 */ /* 0x000fe80000000800 */
[----:B------:R1:W-:Y:S04]  /*2390*/  STS [R8+0x34], R0 ;  /* 0x0000340008007388 */ /* 0x0003e80000000800 */
[----:B------:R-:W-:Y:S04]  /*23a0*/  STS [R32+0x34], R12 ;  /* 0x0000340c20007388 */ /* 0x000fe80000000800 */
[----:B------:R-:W3:Y:S04]  /*23b0*/  LDG.E R43, desc[UR22][R6.64+0x48] ;  /* 0x00004816062b7981 */ /* 0x000ee8000c1e1900 */
[----:B0-----:R-:W3:Y:S04]  /*23c0*/  LDG.E R23, desc[UR4][R4.64+0x4c] ;  /* 0x00004c0404177981 */ /* 0x001ee8000c1e1900 */
[----:B-1----:R-:W3:Y:S04]  /*23d0*/  LDG.E R45, desc[UR16][R6.64+0x58] ;  /* 0x00005810062d7981 */ /* 0x002ee8000c1e1900 */
[----:B------:R-:W3:Y:S04]  /*23e0*/  LDG.E R0, desc[UR20][R6.64+0x5c] ;  /* 0x00005c1406007981 */ /* 0x000ee8000c1e1900 */
[----:B----4-:R-:W-:Y:S04]  /*23f0*/  STS [R8+0x38], R9 ;  /* 0x0000380908007388 */ /* 0x010fe80000000800 */
[----:B--2---:R-:W-:Y:S04]  /*2400*/  STS [R32+0x38], R37 ;  /* 0x0000382520007388 */ /* 0x004fe80000000800 */
[----:B------:R-:W-:Y:S04]  /*2410*/  STS [R8+0x3c], R31 ;  /* 0x00003c1f08007388 */ /* 0x000fe80000000800 */
[----:B-----5:R-:W-:Y:S04]  /*2420*/  STS [R32+0x3c], R21 ;  /* 0x00003c1520007388 */ /* 0x020fe80000000800 */
[----:B---3--:R0:W-:Y:S04]  /*2430*/  STS [R8+0x40], R15 ;  /* 0x0000400f08007388 */ /* 0x0081e80000000800 */
[----:B------:R1:W-:Y:S04]  /*2440*/  STS [R32+0x40], R13 ;  /* 0x0000400d20007388 */ /* 0x0003e80000000800 */
[----:B------:R2:W-:Y:S04]  /*2450*/  STS [R8+0x44], R11 ;  /* 0x0000440b08007388 */ /* 0x0005e80000000800 */
[----:B0-----:R-:W3:Y:S04]  /*2460*/  LDG.E R15, desc[UR8][R6.64+0x50] ;  /* 0x00005008060f7981 */ /* 0x001ee8000c1e1900 */
[----:B-1----:R-:W4:Y:S04]  /*2470*/  LDG.E R13, desc[UR6][R4.64+0x50] ;  /* 0x00005006040d7981 */ /* 0x002f28000c1e1900 */
[----:B--2---:R-:W2:Y:S04]  /*2480*/  LDG.E R11, desc[UR4][R6.64+0x4c] ;  /* 0x00004c04060b7981 */ /* 0x004ea8000c1e1900 */
[----:B------:R-:W5:Y:S04]  /*2490*/  LDG.E R21, desc[UR10][R4.64+0x54] ;  /* 0x0000540a04157981 */ /* 0x000f68000c1e1900 */
[----:B------:R-:W5:Y:S04]  /*24a0*/  LDG.E R31, desc[UR12][R6.64+0x54] ;  /* 0x0000540c061f7981 */ /* 0x000f68000c1e1900 */
[----:B------:R-:W5:Y:S04]  /*24b0*/  LDG.E R37, desc[UR14][R4.64+0x58] ;  /* 0x0000580e04257981 */ /* 0x000f68000c1e1900 */
[----:B------:R0:W-:Y:S04]  /*24c0*/  STS [R32+0x44], R27 ;  /* 0x0000441b20007388 */ /* 0x0001e80000000800 */
[----:B------:R1:W-:Y:S01]  /*24d0*/  STS [R8+0x48], R29 ;  /* 0x0000481d08007388 */ /* 0x0003e20000000800 */
[----:B------:R-:W-:-:S02]  /*24e0*/  R2UR UR24, R40 ;  /* 0x00000000281872ca */ /* 0x000fc400000e0000 */
[----:B------:R-:W-:Y:S01]  /*24f0*/  R2UR UR25, R41 ;  /* 0x00000000291972ca */ /* 0x000fe200000e0000 */
[----:B------:R-:W5:Y:S04]  /*2500*/  LDG.E R9, desc[UR4][R6.64+0x60] ;  /* 0x0000600406097981 */ /* 0x000f68000c1e1900 */
[----:B0-----:R-:W5:Y:S04]  /*2510*/  LDG.E R27, desc[UR18][R4.64+0x5c] ;  /* 0x00005c12041b7981 */ /* 0x001f68000c1e1900 */
[----:B-1----:R-:W5:Y:S04]  /*2520*/  LDG.E R29, desc[UR22][R4.64+0x60] ;  /* 0x00006016041d7981 */ /* 0x002f68000c1e1900 */
[----:B------:R0:W-:Y:S04]  /*2530*/  STS [R32+0x48], R43 ;  /* 0x0000482b20007388 */ /* 0x0001e80000000800 */
[----:B------:R1:W-:Y:S01]  /*2540*/  STS [R8+0x4c], R23 ;  /* 0x00004c1708007388 */ /* 0x0003e20000000800 */
[----:B------:R-:W-:-:S02]  /*2550*/  R2UR UR26, R40 ;  /* 0x00000000281a72ca */ /* 0x000fc400000e0000 */
[C---:B------:R-:W-:Y:S02]  /*2560*/  R2UR UR27, R41.reuse ;  /* 0x00000000291b72ca */ /* 0x040fe400000e0000 */
[----:B------:R-:W-:Y:S01]  /*2570*/  R2UR UR28, R40 ;  /* 0x00000000281c72ca */ /* 0x000fe200000e0000 */
[----:B0-----:R-:W5:Y:S01]  /*2580*/  LDG.E R43, desc[UR18][R6.64+0x70] ;  /* 0x00007012062b7981 */ /* 0x001f62000c1e1900 */
[----:B------:R-:W-:-:S03]  /*2590*/  R2UR UR29, R41 ;  /* 0x00000000291d72ca */ /* 0x000fc600000e0000 */
[----:B-1----:R-:W5:Y:S06]  /*25a0*/  LDG.E R23, desc[UR10][R6.64+0x68] ;  /* 0x0000680a06177981 */ /* 0x002f6c000c1e1900 */
[----:B------:R-:W5:Y:S04]  /*25b0*/  LDG.E R10, desc[UR26][R6.64+0x78] ;  /* 0x0000781a060a7981 */ /* 0x000f68000c1e1900 */
[----:B------:R-:W5:Y:S04]  /*25c0*/  LDG.E R12, desc[UR28][R4.64+0x7c] ;  /* 0x00007c1c040c7981 */ /* 0x000f68000c1e1900 */
[----:B--2---:R-:W-:Y:S04]  /*25d0*/  STS [R32+0x4c], R11 ;  /* 0x00004c0b20007388 */ /* 0x004fe80000000800 */
[----:B----4-:R-:W-:Y:S04]  /*25e0*/  STS [R8+0x50], R13 ;  /* 0x0000500d08007388 */ /* 0x010fe80000000800 */
[----:B---3--:R-:W-:Y:S04]  /*25f0*/  STS [R32+0x50], R15 ;  /* 0x0000500f20007388 */ /* 0x008fe80000000800 */
[----:B-----5:R-:W-:Y:S04]  /*2600*/  STS [R8+0x54], R21 ;  /* 0x0000541508007388 */ /* 0x020fe80000000800 */
[----:B------:R0:W-:Y:S04]  /*2610*/  STS [R32+0x54], R31 ;  /* 0x0000541f20007388 */ /* 0x0001e80000000800 */
[----:B------:R-:W-:Y:S04]  /*2620*/  STS [R8+0x58], R37 ;  /* 0x0000582508007388 */ /* 0x000fe80000000800 */
[----:B------:R-:W-:Y:S04]  /*2630*/  STS [R32+0x58], R45 ;  /* 0x0000582d20007388 */ /* 0x000fe80000000800 */
[----:B------:R1:W-:Y:S04]  /*2640*/  STS [R8+0x5c], R27 ;  /* 0x00005c1b08007388 */ /* 0x0003e80000000800 */
[----:B------:R-:W-:Y:S04]  /*2650*/  STS [R32+0x5c], R0 ;  /* 0x00005c0020007388 */ /* 0x000fe80000000800 */
[----:B------:R2:W-:Y:S04]  /*2660*/  STS [R8+0x60], R29 ;  /* 0x0000601d08007388 */ /* 0x0005e80000000800 */
[----:B0-----:R-:W3:Y:S04]  /*2670*/  LDG.E R31, desc[UR4][R4.64+0x64] ;  /* 0x00006404041f7981 */ /* 0x001ee8000c1e1900 */
[----:B-1----:R-:W4:Y:S04]  /*2680*/  LDG.E R27, desc[UR8][R4.64+0x68] ;  /* 0x00006808041b7981 */ /* 0x002f28000c1e1900 */
[----:B--2---:R-:W2:Y:S04]  /*2690*/  LDG.E R29, desc[UR6][R6.64+0x64] ;  /* 0x00006406061d7981 */ /* 0x004ea8000c1e1900 */
[----:B------:R-:W5:Y:S04]  /*26a0*/  LDG.E R21, desc[UR12][R4.64+0x6c] ;  /* 0x00006c0c04157981 */ /* 0x000f68000c1e1900 */
[----:B------:R-:W5:Y:S04]  /*26b0*/  LDG.E R37, desc[UR14][R6.64+0x6c] ;  /* 0x00006c0e06257981 */ /* 0x000f68000c1e1900 */
[----:B------:R-:W5:Y:S04]  /*26c0*/  LDG.E R15, desc[UR16][R4.64+0x70] ;  /* 0x00007010040f7981 */ /* 0x000f68000c1e1900 */
[----:B------:R-:W5:Y:S04]  /*26d0*/  LDG.E R13, desc[UR20][R4.64+0x74] ;  /* 0x00007414040d7981 */ /* 0x000f68000c1e1900 */
[----:B------:R-:W5:Y:S04]  /*26e0*/  LDG.E R45, desc[UR22][R6.64+0x74] ;  /* 0x00007416062d7981 */ /* 0x000f68000c1e1900 */
[----:B------:R-:W5:Y:S04]  /*26f0*/  LDG.E R11, desc[UR24][R4.64+0x78] ;  /* 0x00007818040b7981 */ /* 0x000f68000c1e1900 */
[----:B------:R0:W-:Y:S01]  /*2700*/  STS [R32+0x60], R9 ;  /* 0x0000600920007388 */ /* 0x0001e20000000800 */
[----:B------:R-:W-:Y:S05]  /*2710*/  WARPSYNC.ALL ;  /* 0x0000000000007948 */ /* 0x000fea0003800000 */
[----:B------:R-:W-:Y:S01]  /*2720*/  IMAD.MOV.U32 R0, RZ, RZ, RZ ;  /* 0x000000ffff007224 */ /* 0x000fe200078e00ff */
[----:B---3--:R0:W-:Y:S04]  /*2730*/  STS [R8+0x64], R31 ;  /* 0x0000641f08007388 */ /* 0x0081e80000000800 */
[----:B--2---:R0:W-:Y:S04]  /*2740*/  STS [R32+0x64], R29 ;  /* 0x0000641d20007388 */ /* 0x0041e80000000800 */
[----:B----4-:R0:W-:Y:S04]  /*2750*/  STS [R8+0x68], R27 ;  /* 0x0000681b08007388 */ /* 0x0101e80000000800 */
[----:B------:R0:W-:Y:S04]  /*2760*/  STS [R32+0x68], R23 ;  /* 0x0000681720007388 */ /* 0x0001e80000000800 */
        /* <DEDUP_REMOVED lines=11> */
.L_x_58:
[C---:B0-----:R-:W-:Y:S01]  /*2820*/  LEA R27, R0.reuse, R3, 0x7 ;  /* 0x00000003001b7211 */ /* 0x041fe200078e38ff */
[----:B------:R-:W-:Y:S01]  /*2830*/  LDS.128 R4, [R33] ;  /* 0x0000000021047984 */ /* 0x000fe20000000c00 */
[----:B------:R-:W-:-:S03]  /*2840*/  VIADD R0, R0, 0x1 ;  /* 0x0000000100007836 */ /* 0x000fc60000000000 */
[----:B------:R-:W0:Y:S02]  /*2850*/  LDS.128 R20, [R27] ;  /* 0x000000001b147984 */ /* 0x000e240000000c00 */
[----:B------:R-:W-:Y:S02]  /*2860*/  ISETP.NE.AND P2, PT, R0, 0x20, PT ;  /* 0x000000200000780c */ /* 0x000fe40003f45270 */
[----:B------:R-:W-:Y:S04]  /*2870*/  LDS.128 R12, [R33+0x10] ;  /* 0x00001000210c7984 */ /* 0x000fe80000000c00 */
[----:B------:R-:W1:Y:S01]  /*2880*/  LDS.128 R8, [R27+0x10] ;  /* 0x000010001b087984 */ /* 0x000e620000000c00 */
[----:B0-----:R-:W-:-:S04]  /*2890*/  FFMA R4, R4, R20, RZ ;  /* 0x0000001404047223 */ /* 0x001fc800000000ff */
[----:B------:R-:W-:-:S04]  /*28a0*/  FFMA R5, R5, R21, R4 ;  /* 0x0000001505057223 */ /* 0x000fc80000000004 */
[----:B------:R-:W-:-:S04]  /*28b0*/  FFMA R6, R6, R22, R5 ;  /* 0x0000001606067223 */ /* 0x000fc80000000005 */
[----:B------:R-:W-:Y:S02]  /*28c0*/  FFMA R7, R7, R23, R6 ;  /* 0x0000001707077223 */ /* 0x000fe40000000006 */
[----:B------:R-:W-:Y:S02]  /*28d0*/  LDS.128 R20, [R27+0x20] ;  /* 0x000020001b147984 */ /* 0x000fe40000000c00 */
[----:B-1----:R-:W-:Y:S02]  /*28e0*/  FFMA R8, R12, R8, R7 ;  /* 0x000000080c087223 */ /* 0x002fe40000000007 */
[----:B------:R-:W0:Y:S02]  /*28f0*/  LDS.128 R4, [R33+0x20] ;  /* 0x0000200021047984 */ /* 0x000e240000000c00 */
[----:B------:R-:W-:-:S04]  /*2900*/  FFMA R9, R13, R9, R8 ;  /* 0x000000090d097223 */ /* 0x000fc80000000008 */
[----:B------:R-:W-:-:S04]  /*2910*/  FFMA R10, R14, R10, R9 ;  /* 0x0000000a0e0a7223 */ /* 0x000fc80000000009 */
[----:B------:R-:W-:Y:S02]  /*2920*/  FFMA R11, R15, R11, R10 ;  /* 0x0000000b0f0b7223 */ /* 0x000fe4000000000a */
[----:B------:R-:W-:Y:S02]  /*2930*/  LDS.128 R12, [R27+0x30] ;  /* 0x000030001b0c7984 */ /* 0x000fe40000000c00 */
[----:B0-----:R-:W-:Y:S02]  /*2940*/  FFMA R4, R4, R20, R11 ;  /* 0x0000001404047223 */ /* 0x001fe4000000000b */
        /* <DEDUP_REMOVED lines=27> */
[----:B------:R-:W-:-:S04]  /*2b00*/  FFMA R7, R7, R23, R6 ;  /* 0x0000001707077223 */ /* 0x000fc80000000006 */
[----:B0-----:R-:W-:-:S04]  /*2b10*/  FFMA R8, R8, R12, R7 ;  /* 0x0000000c08087223 */ /* 0x001fc80000000007 */
[----:B------:R-:W-:Y:S01]  /*2b20*/  FFMA R9, R9, R13, R8 ;  /* 0x0000000d09097223 */ /* 0x000fe20000000008 */
[----:B------:R-:W-:-:S03]  /*2b30*/  IMAD.MOV.U32 R8, RZ, RZ, 0x437c0000 ;  /* 0x437c0000ff087424 */ /* 0x000fc600078e00ff */
[----:B------:R-:W-:Y:S01]  /*2b40*/  FFMA R10, R10, R14, R9 ;  /* 0x0000000e0a0a7223 */ /* 0x000fe20000000009 */
[----:B------:R-:W-:-:S03]  /*2b50*/  IMAD.MOV.U32 R9, RZ, RZ, 0x3bbb989d ;  /* 0x3bbb989dff097424 */ /* 0x000fc600078e00ff */
[----:B------:R-:W-:-:S05]  /*2b60*/  FFMA R10, R11, R15, R10 ;  /* 0x0000000f0b0a7223 */ /* 0x000fca000000000a */
[----:B------:R-:W-:-:S05]  /*2b70*/  FMNMX R7, R10, R26, !PT ;  /* 0x0000001a0a077209 */ /* 0x000fca0007800000 */
[----:B------:R-:W-:Y:S01]  /*2b80*/  FADD R10, R10, -R7 ;  /* 0x800000070a0a7221 */ /* 0x000fe20000000000 */
[----:B------:R-:W-:-:S03]  /*2b90*/  FADD R4, -R7, R26 ;  /* 0x0000001a07047221 */ /* 0x000fc60000000100 */
[-C--:B------:R-:W-:Y:S01]  /*2ba0*/  FFMA.SAT R6, R10, R9.reuse, 0.5 ;  /* 0x3f0000000a067423 */ /* 0x080fe20000002009 */
[----:B------:R-:W-:-:S03]  /*2bb0*/  FFMA.SAT R5, R4, R9, 0.5 ;  /* 0x3f00000004057423 */ /* 0x000fc60000002009 */
[-C--:B------:R-:W-:Y:S01]  /*2bc0*/  FFMA.RM R6, R6, R8.reuse, 12582913 ;  /* 0x4b40000106067423 */ /* 0x080fe20000004008 */
[----:B------:R-:W-:-:S03]  /*2bd0*/  FFMA.RM R5, R5, R8, 12582913 ;  /* 0x4b40000105057423 */ /* 0x000fc60000004008 */
[----:B------:R-:W-:Y:S01]  /*2be0*/  FADD R11, R6, -12583039 ;  /* 0xcb40007f060b7421 */ /* 0x000fe20000000000 */
[----:B------:R-:W-:-:S03]  /*2bf0*/  FADD R9, R5, -12583039 ;  /* 0xcb40007f05097421 */ /* 0x000fc60000000000 */
[----:B------:R-:W-:Y:S01]  /*2c00*/  FFMA R11, R10, 1.4426950216293334961, -R11 ;  /* 0x3fb8aa3b0a0b7823 */ /* 0x000fe2000000080b */
[----:B------:R-:W-:-:S03]  /*2c10*/  FFMA R9, R4, 1.4426950216293334961, -R9 ;  /* 0x3fb8aa3b04097823 */ /* 0x000fc60000000809 */
[----:B------:R-:W-:Y:S01]  /*2c20*/  FFMA R8, R10, 1.925963033500011079e-08, R11 ;  /* 0x32a570600a087823 */ /* 0x000fe2000000000b */
[----:B------:R-:W-:Y:S01]  /*2c30*/  FFMA R4, R4, 1.925963033500011079e-08, R9 ;  /* 0x32a5706004047823 */ /* 0x000fe20000000009 */
[----:B------:R-:W-:Y:S01]  /*2c40*/  SHF.L.U32 R10, R5, 0x17, RZ ;  /* 0x00000017050a7819 */ /* 0x000fe200000006ff */
[----:B------:R-:W-:Y:S02]  /*2c50*/  IMAD.SHL.U32 R11, R6, 0x800000, RZ ;  /* 0x00800000060b7824 */ /* 0x000fe400078e00ff */
[----:B------:R-:W0:Y:S08]  /*2c60*/  MUFU.EX2 R9, R4 ;  /* 0x0000000400097308 */ /* 0x000e300000000800 */
[----:B------:R-:W1:Y:S01]  /*2c70*/  MUFU.EX2 R8, R8 ;  /* 0x0000000800087308 */ /* 0x000e620000000800 */
[----:B0-----:R-:W-:Y:S01]  /*2c80*/  FMUL R10, R10, R9 ;  /* 0x000000090a0a7220 */ /* 0x001fe20000400000 */
[----:B------:R-:W-:-:S02]  /*2c90*/  IMAD.MOV.U32 R9, RZ, RZ, RZ ;  /* 0x000000ffff097224 */ /* 0x000fc400078e00ff */
[----:B-1----:R-:W-:-:S04]  /*2ca0*/  FMUL R11, R11, R8 ;  /* 0x000000080b0b7220 */ /* 0x002fc80000400000 */
[----:B------:R-:W-:-:S07]  /*2cb0*/  FFMA R5, R10, R24, R11 ;  /* 0x000000180a057223 */ /* 0x000fce000000000b */
.L_x_57:
[C---:B------:R-:W-:Y:S01]  /*2cc0*/  IMAD R8, R9.reuse, 0x4, R34 ;  /* 0x0000000409087824 */ /* 0x040fe200078e0222 */
[----:B0-----:R-:W0:Y:S01]  /*2cd0*/  MUFU.RCP R4, R5 ;  /* 0x0000000500047308 */ /* 0x001e220000001000 */
[----:B------:R-:W-:Y:S01]  /*2ce0*/  MOV R27, R9 ;  /* 0x00000009001b7202 */ /* 0x000fe20000000f00 */
[----:B------:R-:W-:Y:S01]  /*2cf0*/  VIADD R9, R9, 0x8 ;  /* 0x0000000809097836 */ /* 0x000fe20000000000 */
[----:B------:R-:W-:Y:S01]  /*2d00*/  BSSY.RECONVERGENT B2, `(.L_x_25) ;  /* 0x000000f000027945 */ /* 0x000fe20003800200 */
[----:B------:R-:W1:Y:S03]  /*2d10*/  LDS R13, [R8] ;  /* 0x00000000080d7984 */ /* 0x000e660000000800 */
[----:B------:R-:W-:Y:S01]  /*2d20*/  ISETP.NE.AND P3, PT, R9, 0x20, PT ;  /* 0x000000200900780c */ /* 0x000fe20003f65270 */
[----:B0-----:R-:W-:-:S04]  /*2d30*/  FFMA R15, -R5, R4, 1 ;  /* 0x3f800000050f7423 */ /* 0x001fc80000000104 */
[----:B------:R-:W-:Y:S01]  /*2d40*/  FFMA R4, R4, R15, R4 ;  /* 0x0000000f04047223 */ /* 0x000fe20000000004 */
[----:B-1----:R-:W-:-:S04]  /*2d50*/  FMUL R13, R13, R24 ;  /* 0x000000180d0d7220 */ /* 0x002fc80000400000 */
[----:B------:R-:W-:-:S04]  /*2d60*/  FMUL R23, R10, R13 ;  /* 0x0000000d0a177220 */ /* 0x000fc80000400000 */
[----:B------:R-:W0:Y:S01]  /*2d70*/  FCHK P0, R23, R5 ;  /* 0x0000000517007302 */ /* 0x000e220000000000 */
[----:B------:R-:W-:-:S04]  /*2d80*/  FFMA R13, R23, R4, RZ ;  /* 0x00000004170d7223 */ /* 0x000fc800000000ff */
[----:B------:R-:W-:-:S04]  /*2d90*/  FFMA R26, -R5, R13, R23 ;  /* 0x0000000d051a7223 */ /* 0x000fc80000000117 */
[----:B------:R-:W-:Y:S01]  /*2da0*/  FFMA R26, R4, R26, R13 ;  /* 0x0000001a041a7223 */ /* 0x000fe2000000000d */
[----:B0-----:R-:W-:Y:S06]  /*2db0*/  @!P0 BRA `(.L_x_26) ;  /* 0x00000000000c8947 */ /* 0x001fec0003800000 */
[----:B------:R-:W-:-:S07]  /*2dc0*/  MOV R12, 0x2de0 ;  /* 0x00002de0000c7802 */ /* 0x000fce0000000f00 */
[----:B------:R-:W-:Y:S05]  /*2dd0*/  CALL.REL.NOINC `($__internal_0_$__cuda_sm3x_div_rn_noftz_f32_slowpath) ;  /* 0x0000001400187944 */ /* 0x000fea0003c00000 */
[----:B------:R-:W-:-:S07]  /*2de0*/  IMAD.MOV.U32 R26, RZ, RZ, R4 ;  /* 0x000000ffff1a7224 */ /* 0x000fce00078e0004 */
.L_x_26:
[----:B------:R-:W-:Y:S05]  /*2df0*/  BSYNC.RECONVERGENT B2 ;  /* 0x0000000000027941 */ /* 0x000fea0003800200 */
.L_x_25:
[----:B------:R-:W-:Y:S01]  /*2e00*/  IMAD R6, R27, 0x4, R32 ;  /* 0x000000041b067824 */ /* 0x000fe200078e0220 */
[----:B------:R-:W0:Y:S01]  /*2e10*/  MUFU.RCP R12, R5 ;  /* 0x00000005000c7308 */ /* 0x000e220000001000 */
[----:B------:R-:W-:Y:S03]  /*2e20*/  BSSY.RECONVERGENT B2, `(.L_x_27) ;  /* 0x000000c000027945 */ /* 0x000fe60003800200 */
[----:B------:R-:W1:Y:S01]  /*2e30*/  LDS R4, [R6] ;  /* 0x0000000006047984 */ /* 0x000e620000000800 */
[----:B0-----:R-:W-:Y:S01]  /*2e40*/  FFMA R13, -R5, R12, 1 ;  /* 0x3f800000050d7423 */ /* 0x001fe2000000010c */
[----:B-1----:R-:W-:-:S03]  /*2e50*/  FMUL R23, R11, R4 ;  /* 0x000000040b177220 */ /* 0x002fc60000400000 */
[----:B------:R-:W-:Y:S01]  /*2e60*/  FFMA R4, R12, R13, R12 ;  /* 0x0000000d0c047223 */ /* 0x000fe2000000000c */
[----:B------:R-:W0:Y:S03]  /*2e70*/  FCHK P0, R23, R5 ;  /* 0x0000000517007302 */ /* 0x000e260000000000 */
[----:B------:R-:W-:-:S04]  /*2e80*/  FFMA R12, R4, R23, RZ ;  /* 0x00000017040c7223 */ /* 0x000fc800000000ff */
[----:B------:R-:W-:-:S04]  /*2e90*/  FFMA R13, -R5, R12, R23 ;  /* 0x0000000c050d7223 */ /* 0x000fc80000000117 */
[----:B------:R-:W-:Y:S01]  /*2ea0*/  FFMA R4, R4, R13, R12 ;  /* 0x0000000d04047223 */ /* 0x000fe2000000000c */
[----:B0-----:R-:W-:Y:S06]  /*2eb0*/  @!P0 BRA `(.L_x_28) ;  /* 0x0000000000088947 */ /* 0x001fec0003800000 */
[----:B------:R-:W-:-:S07]  /*2ec0*/  MOV R12, 0x2ee0 ;  /* 0x00002ee0000c7802 */ /* 0x000fce0000000f00 */
[----:B------:R-:W-:Y:S05]  /*2ed0*/  CALL.REL.NOINC `($__internal_0_$__cuda_sm3x_div_rn_noftz_f32_slowpath) ;  /* 0x0000001000d87944 */ /* 0x000fea0003c00000 */
.L_x_28:
[----:B------:R-:W-:Y:S05]  /*2ee0*/  BSYNC.RECONVERGENT B2 ;  /* 0x0000000000027941 */ /* 0x000fea0003800200 */
.L_x_27:
[----:B------:R-:W-:Y:S01]  /*2ef0*/  FADD R13, R4, R26 ;  /* 0x0000001a040d7221 */ /* 0x000fe20000000000 */
[----:B------:R-:W-:Y:S01]  /*2f00*/  BSSY.RECONVERGENT B2, `(.L_x_29) ;  /* 0x0000010000027945 */ /* 0x000fe20003800200 */
[----:B------:R-:W0:Y:S03]  /*2f10*/  MUFU.RCP R26, R5 ;  /* 0x00000005001a7308 */ /* 0x000e260000001000 */
[----:B------:R-:W-:Y:S04]  /*2f20*/  STS [R6], R13 ;  /* 0x0000000d06007388 */ /* 0x000fe80000000800 */
[----:B------:R-:W1:Y:S01]  /*2f30*/  LDS R15, [R8+0x4] ;  /* 0x00000400080f7984 */ /* 0x000e620000000800 */
        /* <DEDUP_REMOVED lines=11> */
[----:B------:R-:W-:-:S07]  /*2ff0*/  MOV R26, R4 ;  /* 0x00000004001a7202 */ /* 0x000fce0000000f00 */
.L_x_30:
[----:B------:R-:W-:Y:S05]  /*3000*/  BSYNC.RECONVERGENT B2 ;  /* 0x0000000000027941 */ /* 0x000fea0003800200 */
.L_x_29:
[----:B------:R-:W0:Y:S01]  /*3010*/  LDS R4, [R6+0x4] ;  /* 0x0000040006047984 */ /* 0x000e220000000800 */
[----:B------:R-:W1:Y:S01]  /*3020*/  MUFU.RCP R12, R5 ;  /* 0x00000005000c7308 */ /* 0x000e620000001000 */
[----:B------:R-:W-:Y:S01]  /*3030*/  BSSY.RECONVERGENT B2, `(.L_x_31) ;  /* 0x000000b000027945 */ /* 0x000fe20003800200 */
[----:B-1----:R-:W-:Y:S01]  /*3040*/  FFMA R13, -R5, R12, 1 ;  /* 0x3f800000050d7423 */ /* 0x002fe2000000010c */
[----:B0-----:R-:W-:-:S03]  /*3050*/  FMUL R23, R11, R4 ;  /* 0x000000040b177220 */ /* 0x001fc60000400000 */
[----:B------:R-:W-:Y:S02]  /*3060*/  FFMA R4, R12, R13, R12 ;  /* 0x0000000d0c047223 */ /* 0x000fe4000000000c */
[----:B------:R-:W0:Y:S02]  /*3070*/  FCHK P0, R23, R5 ;  /* 0x0000000517007302 */ /* 0x000e240000000000 */
[----:B------:R-:W-:-:S04]  /*3080*/  FFMA R12, R4, R23, RZ ;  /* 0x00000017040c7223 */ /* 0x000fc800000000ff */
[----:B------:R-:W-:-:S04]  /*3090*/  FFMA R13, -R5, R12, R23 ;  /* 0x0000000c050d7223 */ /* 0x000fc80000000117 */
[----:B------:R-:W-:Y:S01]  /*30a0*/  FFMA R4, R4, R13, R12 ;  /* 0x0000000d04047223 */ /* 0x000fe2000000000c */
[----:B0-----:R-:W-:Y:S06]  /*30b0*/  @!P0 BRA `(.L_x_32) ;  /* 0x0000000000088947 */ /* 0x001fec0003800000 */
[----:B------:R-:W-:-:S07]  /*30c0*/  MOV R12, 0x30e0 ;  /* 0x000030e0000c7802 */ /* 0x000fce0000000f00 */
[----:B------:R-:W-:Y:S05]  /*30d0*/  CALL.REL.NOINC `($__internal_0_$__cuda_sm3x_div_rn_noftz_f32_slowpath) ;  /* 0x0000001000587944 */ /* 0x000fea0003c00000 */
.L_x_32:
[----:B------:R-:W-:Y:S05]  /*30e0*/  BSYNC.RECONVERGENT B2 ;  /* 0x0000000000027941 */ /* 0x000fea0003800200 */
.L_x_31:
[----:B------:R-:W-:Y:S01]  /*30f0*/  FADD R13, R4, R26 ;  /* 0x0000001a040d7221 */ /* 0x000fe20000000000 */
[----:B------:R-:W-:Y:S01]  /*3100*/  BSSY.RECONVERGENT B2, `(.L_x_33) ;  /* 0x0000010000027945 */ /* 0x000fe20003800200 */
[----:B------:R-:W0:Y:S03]  /*3110*/  MUFU.RCP R26, R5 ;  /* 0x00000005001a7308 */ /* 0x000e260000001000 */
[----:B------:R-:W-:Y:S04]  /*3120*/  STS [R6+0x4], R13 ;  /* 0x0000040d06007388 */ /* 0x000fe80000000800 */
        /* <DEDUP_REMOVED lines=13> */
.L_x_34:
[----:B------:R-:W-:Y:S05]  /*3200*/  BSYNC.RECONVERGENT B2 ;  /* 0x0000000000027941 */ /* 0x000fea0003800200 */
.L_x_33:
        /* <DEDUP_REMOVED lines=13> */
.L_x_36:
[----:B------:R-:W-:Y:S05]  /*32e0*/  BSYNC.RECONVERGENT B2 ;  /* 0x0000000000027941 */ /* 0x000fea0003800200 */
.L_x_35:
        /* <DEDUP_REMOVED lines=17> */
.L_x_38:
[----:B------:R-:W-:Y:S05]  /*3400*/  BSYNC.RECONVERGENT B2 ;  /* 0x0000000000027941 */ /* 0x000fea0003800200 */
.L_x_37:
        /* <DEDUP_REMOVED lines=13> */
.L_x_40:
[----:B------:R-:W-:Y:S05]  /*34e0*/  BSYNC.RECONVERGENT B2 ;  /* 0x0000000000027941 */ /* 0x000fea0003800200 */
.L_x_39:
        /* <DEDUP_REMOVED lines=17> */
.L_x_42:
[----:B------:R-:W-:Y:S05]  /*3600*/  BSYNC.RECONVERGENT B2 ;  /* 0x0000000000027941 */ /* 0x000fea0003800200 */
.L_x_41:
        /* <DEDUP_REMOVED lines=13> */
.L_x_44:
[----:B------:R-:W-:Y:S05]  /*36e0*/  BSYNC.RECONVERGENT B2 ;  /* 0x0000000000027941 */ /* 0x000fea0003800200 */
.L_x_43:
        /* <DEDUP_REMOVED lines=17> */
.L_x_46:
[----:B------:R-:W-:Y:S05]  /*3800*/  BSYNC.RECONVERGENT B2 ;  /* 0x0000000000027941 */ /* 0x000fea0003800200 */
.L_x_45:
        /* <DEDUP_REMOVED lines=13> */
.L_x_48:
[----:B------:R-:W-:Y:S05]  /*38e0*/  BSYNC.RECONVERGENT B2 ;  /* 0x0000000000027941 */ /* 0x000fea0003800200 */
.L_x_47:
        /* <DEDUP_REMOVED lines=17> */
.L_x_50:
[----:B------:R-:W-:Y:S05]  /*3a00*/  BSYNC.RECONVERGENT B2 ;  /* 0x0000000000027941 */ /* 0x000fea0003800200 */
.L_x_49:
        /* <DEDUP_REMOVED lines=13> */
.L_x_52:
[----:B------:R-:W-:Y:S05]  /*3ae0*/  BSYNC.RECONVERGENT B2 ;  /* 0x0000000000027941 */ /* 0x000fea0003800200 */
.L_x_51:
        /* <DEDUP_REMOVED lines=17> */
.L_x_54:
[----:B------:R-:W-:Y:S05]  /*3c00*/  BSYNC.RECONVERGENT B2 ;  /* 0x0000000000027941 */ /* 0x000fea0003800200 */
.L_x_53:
        /* <DEDUP_REMOVED lines=13> */
.L_x_56:
[----:B------:R-:W-:Y:S05]  /*3ce0*/  BSYNC.RECONVERGENT B2 ;  /* 0x0000000000027941 */ /* 0x000fea0003800200 */
.L_x_55:
[----:B------:R-:W-:-:S05]  /*3cf0*/  FADD R13, R4, R26 ;  /* 0x0000001a040d7221 */ /* 0x000fca0000000000 */
[----:B------:R0:W-:Y:S01]  /*3d00*/  STS [R6+0x1c], R13 ;  /* 0x00001c0d06007388 */ /* 0x0001e20000000800 */
[----:B------:R-:W-:Y:S05]  /*3d10*/  @P3 BRA `(.L_x_57) ;  /* 0xffffffec00e83947 */ /* 0x000fea000383ffff */
[----:B------:R-:W-:Y:S05]  /*3d20*/  WARPSYNC.ALL ;  /* 0x0000000000007948 */ /* 0x000fea0003800000 */
[----:B------:R-:W-:Y:S01]  /*3d30*/  BAR.SYNC.DEFER_BLOCKING 0x0 ;  /* 0x0000000000007b1d */ /* 0x000fe20000010000 */
[----:B------:R-:W-:Y:S01]  /*3d40*/  MOV R24, R5 ;  /* 0x0000000500187202 */ /* 0x000fe20000000f00 */
[----:B------:R-:W-:-:S04]  /*3d50*/  IMAD.MOV.U32 R26, RZ, RZ, R7 ;  /* 0x000000ffff1a7224 */ /* 0x000fc800078e0007 */
[----:B------:R-:W-:Y:S05]  /*3d60*/  @P2 BRA `(.L_x_58) ;  /* 0xffffffe800ac2947 */ /* 0x000fea000383ffff */
[----:B------:R-:W1:Y:S01]  /*3d70*/  LDCU UR4, c[0x0][0x3cc] ;  /* 0x00007980ff0477ac */ /* 0x000e620008000800 */
[----:B------:R-:W-:Y:S01]  /*3d80*/  VIADD R25, R25, 0x1 ;  /* 0x0000000119197836 */ /* 0x000fe20000000000 */
[----:B------:R-:W-:Y:S01]  /*3d90*/  MOV R24, R5 ;  /* 0x0000000500187202 */ /* 0x000fe20000000f00 */
[----:B------:R-:W-:-:S03]  /*3da0*/  IMAD.MOV.U32 R26, RZ, RZ, R7 ;  /* 0x000000ffff1a7224 */ /* 0x000fc600078e0007 */
[----:B-1----:R-:W-:-:S13]  /*3db0*/  ISETP.NE.AND P0, PT, R25, UR4, PT ;  /* 0x0000000419007c0c */ /* 0x002fda000bf05270 */
[----:B------:R-:W-:Y:S05]  /*3dc0*/  @P0 BRA `(.L_x_59) ;  /* 0xffffffdc00e40947 */ /* 0x000fea000383ffff */
.L_x_24:
[----:B0-----:R-:W0:Y:S01]  /*3dd0*/  LDS.128 R12, [R34] ;  /* 0x00000000220c7984 */ /* 0x001e220000000c00 */
[C---:B------:R-:W-:Y:S01]  /*3de0*/  R2UR UR4, R40.reuse ;  /* 0x00000000280472ca */ /* 0x040fe200000e0000 */
[----:B------:R-:W-:Y:S01]  /*3df0*/  VIADD R19, R19, 0x1 ;  /* 0x0000000113137836 */ /* 0x000fe20000000000 */
[C---:B------:R-:W-:Y:S01]  /*3e00*/  R2UR UR5, R41.reuse ;  /* 0x00000000290572ca */ /* 0x040fe200000e0000 */
[----:B------:R-:W1:Y:S01]  /*3e10*/  LDS.128 R20, [R34+0x10] ;  /* 0x0000100022147984 */ /* 0x000e620000000c00 */
[C---:B------:R-:W-:Y:S02]  /*3e20*/  R2UR UR6, R40.reuse ;  /* 0x00000000280672ca */ /* 0x040fe400000e0000 */
[C---:B------:R-:W-:Y:S01]  /*3e30*/  R2UR UR7, R41.reuse ;  /* 0x00000000290772ca */ /* 0x040fe200000e0000 */
[----:B------:R-:W2:Y:S01]  /*3e40*/  LDS.128 R4, [R34+0x30] ;  /* 0x0000300022047984 */ /* 0x000ea20000000c00 */
[C---:B------:R-:W-:Y:S02]  /*3e50*/  R2UR UR8, R40.reuse ;  /* 0x00000000280872ca */ /* 0x040fe400000e0000 */
[----:B------:R-:W-:Y:S01]  /*3e60*/  R2UR UR9, R41 ;  /* 0x00000000290972ca */ /* 0x000fe200000e0000 */
[----:B------:R-:W3:Y:S01]  /*3e70*/  LDS.128 R8, [R34+0x40] ;  /* 0x0000400022087984 */ /* 0x000ee20000000c00 */
[----:B------:R-:W-:-:S02]  /*3e80*/  R2UR UR10, R40 ;  /* 0x00000000280a72ca */ /* 0x000fc400000e0000 */
[C---:B------:R-:W-:Y:S01]  /*3e90*/  R2UR UR11, R41.reuse ;  /* 0x00000000290b72ca */ /* 0x040fe200000e0000 */
[----:B------:R-:W4:Y:S01]  /*3ea0*/  LDS.128 R24, [R34+0x20] ;  /* 0x0000200022187984 */ /* 0x000f220000000c00 */
[C---:B------:R-:W-:Y:S02]  /*3eb0*/  R2UR UR12, R40.reuse ;  /* 0x00000000280c72ca */ /* 0x040fe400000e0000 */
[C---:B------:R-:W-:Y:S01]  /*3ec0*/  R2UR UR13, R41.reuse ;  /* 0x00000000290d72ca */ /* 0x040fe200000e0000 */
[----:B------:R-:W5:Y:S01]  /*3ed0*/  LDS.128 R28, [R34+0x50] ;  /* 0x00005000221c7984 */ /* 0x000f620000000c00 */
[C---:B------:R-:W-:Y:S02]  /*3ee0*/  R2UR UR14, R40.reuse ;  /* 0x00000000280e72ca */ /* 0x040fe400000e0000 */
[----:B------:R-:W-:Y:S02]  /*3ef0*/  R2UR UR15, R41 ;  /* 0x00000000290f72ca */ /* 0x000fe400000e0000 */
[----:B------:R-:W-:-:S02]  /*3f00*/  R2UR UR16, R40 ;  /* 0x00000000281072ca */ /* 0x000fc400000e0000 */
[C---:B------:R-:W-:Y:S02]  /*3f10*/  R2UR UR17, R41.reuse ;  /* 0x00000000291172ca */ /* 0x040fe400000e0000 */
[C---:B------:R-:W-:Y:S02]  /*3f20*/  R2UR UR18, R40.reuse ;  /* 0x00000000281272ca */ /* 0x040fe400000e0000 */
[C---:B------:R-:W-:Y:S02]  /*3f30*/  R2UR UR19, R41.reuse ;  /* 0x00000000291372ca */ /* 0x040fe400000e0000 */
[C---:B------:R-:W-:Y:S02]  /*3f40*/  R2UR UR20, R40.reuse ;  /* 0x00000000281472ca */ /* 0x040fe400000e0000 */
[----:B------:R-:W-:Y:S02]  /*3f50*/  R2UR UR21, R41 ;  /* 0x00000000291572ca */ /* 0x000fe400000e0000 */
[----:B------:R-:W-:-:S02]  /*3f60*/  R2UR UR22, R40 ;  /* 0x00000000281672ca */ /* 0x000fc400000e0000 */
[C---:B------:R-:W-:Y:S01]  /*3f70*/  R2UR UR23, R41.reuse ;  /* 0x00000000291772ca */ /* 0x040fe200000e0000 */
[----:B0-----:R-:W-:Y:S01]  /*3f80*/  STG.E desc[UR4][R38.64], R12 ;  /* 0x0000000c26007986 */ /* 0x001fe2000c101904 */
[C---:B------:R-:W-:Y:S02]  /*3f90*/  R2UR UR24, R40.reuse ;  /* 0x00000000281872ca */ /* 0x040fe400000e0000 */
[C---:B------:R-:W-:Y:S01]  /*3fa0*/  R2UR UR25, R41.reuse ;  /* 0x00000000291972ca */ /* 0x040fe200000e0000 */
[----:B------:R-:W-:Y:S01]  /*3fb0*/  STG.E desc[UR4][R38.64+0x4], R13 ;  /* 0x0000040d26007986 */ /* 0x000fe2000c101904 */
[C---:B------:R-:W-:Y:S02]  /*3fc0*/  R2UR UR26, R40.reuse ;  /* 0x00000000281a72ca */ /* 0x040fe400000e0000 */
[----:B------:R-:W-:Y:S01]  /*3fd0*/  R2UR UR27, R41 ;  /* 0x00000000291b72ca */ /* 0x000fe200000e0000 */
[----:B------:R-:W-:Y:S01]  /*3fe0*/  STG.E desc[UR6][R38.64+0x8], R14 ;  /* 0x0000080e26007986 */ /* 0x000fe2000c101906 */
[----:B------:R-:W-:-:S02]  /*3ff0*/  R2UR UR28, R40 ;  /* 0x00000000281c72ca */ /* 0x000fc400000e0000 */
[----:B------:R-:W-:Y:S01]  /*4000*/  R2UR UR29, R41 ;  /* 0x00000000291d72ca */ /* 0x000fe200000e0000 */
[----:B------:R-:W-:Y:S04]  /*4010*/  STG.E desc[UR8][R38.64+0xc], R15 ;  /* 0x00000c0f26007986 */ /* 0x000fe8000c101908 */
[----:B-1----:R-:W-:Y:S04]  /*4020*/  STG.E desc[UR10][R38.64+0x10], R20 ;  /* 0x0000101426007986 */ /* 0x002fe8000c10190a */
[----:B------:R-:W-:Y:S04]  /*4030*/  STG.E desc[UR12][R38.64+0x14], R21 ;  /* 0x0000141526007986 */ /* 0x000fe8000c10190c */
[----:B------:R-:W-:Y:S04]  /*4040*/  STG.E desc[UR14][R38.64+0x18], R22 ;  /* 0x0000181626007986 */ /* 0x000fe8000c10190e */
[----:B------:R-:W-:Y:S04]  /*4050*/  STG.E desc[UR16][R38.64+0x1c], R23 ;  /* 0x00001c1726007986 */ /* 0x000fe8000c101910 */
[----:B------:R-:W0:Y:S04]  /*4060*/  LDS.128 R12, [R34+0x60] ;  /* 0x00006000220c7984 */ /* 0x000e280000000c00 */
[----:B------:R-:W1:Y:S04]  /*4070*/  LDS.128 R20, [R34+0x70] ;  /* 0x0000700022147984 */ /* 0x000e680000000c00 */
[----:B--2---:R2:W-:Y:S04]  /*4080*/  STG.E desc[UR4][R38.64+0x30], R4 ;  /* 0x0000300426007986 */ /* 0x0045e8000c101904 */
[----:B---3--:R2:W-:Y:S01]  /*4090*/  STG.E desc[UR4][R38.64+0x4c], R11 ;  /* 0x00004c0b26007986 */ /* 0x0085e2000c101904 */
[----:B------:R-:W3:Y:S03]  /*40a0*/  LDCU UR4, c[0x0][0x3c8] ;  /* 0x00007900ff0477ac */ /* 0x000ee60008000800 */
[----:B----4-:R2:W-:Y:S04]  /*40b0*/  STG.E desc[UR18][R38.64+0x20], R24 ;  /* 0x0000201826007986 */ /* 0x0105e8000c101912 */
[----:B------:R2:W-:Y:S04]  /*40c0*/  STG.E desc[UR20][R38.64+0x24], R25 ;  /* 0x0000241926007986 */ /* 0x0005e8000c101914 */
[----:B------:R2:W-:Y:S04]  /*40d0*/  STG.E desc[UR22][R38.64+0x28], R26 ;  /* 0x0000281a26007986 */ /* 0x0005e8000c101916 */
[----:B------:R2:W-:Y:S01]  /*40e0*/  STG.E desc[UR24][R38.64+0x2c], R27 ;  /* 0x00002c1b26007986 */ /* 0x0005e2000c101918 */
[----:B---3--:R-:W-:-:S03]  /*40f0*/  ISETP.NE.AND P0, PT, R19, UR4, PT ;  /* 0x0000000413007c0c */ /* 0x008fc6000bf05270 */
[----:B------:R2:W-:Y:S04]  /*4100*/  STG.E desc[UR6][R38.64+0x34], R5 ;  /* 0x0000340526007986 */ /* 0x0005e8000c101906 */
[----:B------:R2:W-:Y:S04]  /*4110*/  STG.E desc[UR8][R38.64+0x38], R6 ;  /* 0x0000380626007986 */ /* 0x0005e8000c101908 */
[----:B------:R2:W-:Y:S04]  /*4120*/  STG.E desc[UR10][R38.64+0x3c], R7 ;  /* 0x00003c0726007986 */ /* 0x0005e8000c10190a */
[----:B------:R2:W-:Y:S04]  /*4130*/  STG.E desc[UR12][R38.64+0x40], R8 ;  /* 0x0000400826007986 */ /* 0x0005e8000c10190c */
[----:B------:R2:W-:Y:S04]  /*4140*/  STG.E desc[UR14][R38.64+0x44], R9 ;  /* 0x0000440926007986 */ /* 0x0005e8000c10190e */
[----:B------:R2:W-:Y:S04]  /*4150*/  STG.E desc[UR16][R38.64+0x48], R10 ;  /* 0x0000480a26007986 */ /* 0x0005e8000c101910 */
[----:B-----5:R2:W-:Y:S04]  /*4160*/  STG.E desc[UR6][R38.64+0x50], R28 ;  /* 0x0000501c26007986 */ /* 0x0205e8000c101906 */
[----:B------:R2:W-:Y:S04]  /*4170*/  STG.E desc[UR8][R38.64+0x54], R29 ;  /* 0x0000541d26007986 */ /* 0x0005e8000c101908 */
[----:B------:R2:W-:Y:S04]  /*4180*/  STG.E desc[UR10][R38.64+0x58], R30 ;  /* 0x0000581e26007986 */ /* 0x0005e8000c10190a */
[----:B------:R2:W-:Y:S04]  /*4190*/  STG.E desc[UR12][R38.64+0x5c], R31 ;  /* 0x00005c1f26007986 */ /* 0x0005e8000c10190c */
[----:B0-----:R2:W-:Y:S04]  /*41a0*/  STG.E desc[UR14][R38.64+0x60], R12 ;  /* 0x0000600c26007986 */ /* 0x0015e8000c10190e */
[----:B------:R2:W-:Y:S04]  /*41b0*/  STG.E desc[UR16][R38.64+0x64], R13 ;  /* 0x0000640d26007986 */ /* 0x0005e8000c101910 */
[----:B------:R2:W-:Y:S04]  /*41c0*/  STG.E desc[UR18][R38.64+0x68], R14 ;  /* 0x0000680e26007986 */ /* 0x0005e8000c101912 */
[----:B------:R2:W-:Y:S04]  /*41d0*/  STG.E desc[UR20][R38.64+0x6c], R15 ;  /* 0x00006c0f26007986 */ /* 0x0005e8000c101914 */
[----:B-1----:R2:W-:Y:S04]  /*41e0*/  STG.E desc[UR22][R38.64+0x70], R20 ;  /* 0x0000701426007986 */ /* 0x0025e8000c101916 */
[----:B------:R2:W-:Y:S04]  /*41f0*/  STG.E desc[UR24][R38.64+0x74], R21 ;  /* 0x0000741526007986 */ /* 0x0005e8000c101918 */
[----:B------:R2:W-:Y:S04]  /*4200*/  STG.E desc[UR26][R38.64+0x78], R22 ;  /* 0x0000781626007986 */ /* 0x0005e8000c10191a */
[----:B------:R2:W-:Y:S01]  /*4210*/  STG.E desc[UR28][R38.64+0x7c], R23 ;  /* 0x00007c1726007986 */ /* 0x0005e2000c10191c */
[----:B------:R-:W-:Y:S05]  /*4220*/  @!P0 EXIT ;  /* 0x000000000000894d */ /* 0x000fea0003800000 */
[----:B------:R-:W-:Y:S05]  /*4230*/  BRA `(.L_x_60) ;  /* 0xffffffc000307947 */ /* 0x000fea000383ffff */
        .weak           $__internal_0_$__cuda_sm3x_div_rn_noftz_f32_slowpath
        .type           $__internal_0_$__cuda_sm3x_div_rn_noftz_f32_slowpath,@function
        .size           $__internal_0_$__cuda_sm3x_div_rn_noftz_f32_slowpath,(.L_x_73 - $__internal_0_$__cuda_sm3x_div_rn_noftz_f32_slowpath)
$__internal_0_$__cuda_sm3x_div_rn_noftz_f32_slowpath:
[----:B------:R-:W-:Y:S01]  /*4240*/  SHF.R.U32.HI R13, RZ, 0x17, R5 ;  /* 0x00000017ff0d7819 */ /* 0x000fe20000011605 */
[----:B------:R-:W-:Y:S01]  /*4250*/  BSSY.RECONVERGENT B0, `(.L_x_61) ;  /* 0x0000063000007945 */ /* 0x000fe20003800200 */
[----:B------:R-:W-:Y:S01]  /*4260*/  SHF.R.U32.HI R20, RZ, 0x17, R23 ;  /* 0x00000017ff147819 */ /* 0x000fe20000011617 */
[----:B------:R-:W-:Y:S01]  /*4270*/  IMAD.MOV.U32 R22, RZ, RZ, R5 ;  /* 0x000000ffff167224 */ /* 0x000fe200078e0005 */
[----:B------:R-:W-:Y:S02]  /*4280*/  LOP3.LUT R13, R13, 0xff, RZ, 0xc0, !PT ;  /* 0x000000ff0d0d7812 */ /* 0x000fe400078ec0ff */
[----:B------:R-:W-:Y:S02]  /*4290*/  LOP3.LUT R20, R20, 0xff, RZ, 0xc0, !PT ;  /* 0x000000ff14147812 */ /* 0x000fe400078ec0ff */
[----:B------:R-:W-:-:S03]  /*42a0*/  IADD3 R4, PT, PT, R13, -0x1, RZ ;  /* 0xffffffff0d047810 */ /* 0x000fc60007ffe0ff */
[----:B------:R-:W-:Y:S01]  /*42b0*/  VIADD R15, R20, 0xffffffff ;  /* 0xffffffff140f7836 */ /* 0x000fe20000000000 */
[----:B------:R-:W-:-:S04]  /*42c0*/  ISETP.GT.U32.AND P0, PT, R4, 0xfd, PT ;  /* 0x000000fd0400780c */ /* 0x000fc80003f04070 */
[----:B------:R-:W-:-:S13]  /*42d0*/  ISETP.GT.U32.OR P0, PT, R15, 0xfd, P0 ;  /* 0x000000fd0f00780c */ /* 0x000fda0000704470 */
[----:B------:R-:W-:Y:S01]  /*42e0*/  @!P0 MOV R14, RZ ;  /* 0x000000ff000e8202 */ /* 0x000fe20000000f00 */
[----:B------:R-:W-:Y:S06]  /*42f0*/  @!P0 BRA `(.L_x_62) ;  /* 0x00000000005c8947 */ /* 0x000fec0003800000 */
[----:B------:R-:W-:Y:S02]  /*4300*/  FSETP.GTU.FTZ.AND P0, PT, |R23|, +INF , PT ;  /* 0x7f8000001700780b */ /* 0x000fe40003f1c200 */
[----:B------:R-:W-:-:S04]  /*4310*/  FSETP.GTU.FTZ.AND P1, PT, |R5|, +INF , PT ;  /* 0x7f8000000500780b */ /* 0x000fc80003f3c200 */
[----:B------:R-:W-:-:S13]  /*4320*/  PLOP3.LUT P0, PT, P0, P1, PT, 0xf8, 0x8f ;  /* 0x00000000008f781c */ /* 0x000fda0000703f70 */
[----:B------:R-:W-:Y:S05]  /*4330*/  @P0 BRA `(.L_x_63) ;  /* 0x00000004004c0947 */ /* 0x000fea0003800000 */
[----:B------:R-:W-:-:S13]  /*4340*/  LOP3.LUT P0, RZ, R22, 0x7fffffff, R23, 0xc8, !PT ;  /* 0x7fffffff16ff7812 */ /* 0x000fda000780c817 */
[----:B------:R-:W-:Y:S05]  /*4350*/  @!P0 BRA `(.L_x_64) ;  /* 0x00000004003c8947 */ /* 0x000fea0003800000 */
[----:B------:R-:W-:Y:S02]  /*4360*/  FSETP.NEU.FTZ.AND P4, PT, |R23|, +INF , PT ;  /* 0x7f8000001700780b */ /* 0x000fe40003f9d200 */
[----:B------:R-:W-:Y:S02]  /*4370*/  FSETP.NEU.FTZ.AND P1, PT, |R5|, +INF , PT ;  /* 0x7f8000000500780b */ /* 0x000fe40003f3d200 */
[----:B------:R-:W-:-:S11]  /*4380*/  FSETP.NEU.FTZ.AND P0, PT, |R23|, +INF , PT ;  /* 0x7f8000001700780b */ /* 0x000fd60003f1d200 */
[----:B------:R-:W-:Y:S05]  /*4390*/  @!P1 BRA !P4, `(.L_x_64) ;  /* 0x00000004002c9947 */ /* 0x000fea0006000000 */
[----:B------:R-:W-:-:S04]  /*43a0*/  LOP3.LUT P4, RZ, R23, 0x7fffffff, RZ, 0xc0, !PT ;  /* 0x7fffffff17ff7812 */ /* 0x000fc8000788c0ff */
[----:B------:R-:W-:-:S13]  /*43b0*/  PLOP3.LUT P1, PT, P1, P4, PT, 0x2f, 0xf2 ;  /* 0x0000000000f2781c */ /* 0x000fda0000f28577 */
[----:B------:R-:W-:Y:S05]  /*43c0*/  @P1 BRA `(.L_x_65) ;  /* 0x0000000400181947 */ /* 0x000fea0003800000 */
[----:B------:R-:W-:-:S04]  /*43d0*/  LOP3.LUT P1, RZ, R22, 0x7fffffff, RZ, 0xc0, !PT ;  /* 0x7fffffff16ff7812 */ /* 0x000fc8000782c0ff */
[----:B------:R-:W-:-:S13]  /*43e0*/  PLOP3.LUT P0, PT, P0, P1, PT, 0x2f, 0xf2 ;  /* 0x0000000000f2781c */ /* 0x000fda0000702577 */
[----:B------:R-:W-:Y:S05]  /*43f0*/  @P0 BRA `(.L_x_66) ;  /* 0x0000000400000947 */ /* 0x000fea0003800000 */
[----:B------:R-:W-:Y:S02]  /*4400*/  ISETP.GE.AND P0, PT, R15, RZ, PT ;  /* 0x000000ff0f00720c */ /* 0x000fe40003f06270 */
[----:B------:R-:W-:-:S11]  /*4410*/  ISETP.GE.AND P1, PT, R4, RZ, PT ;  /* 0x000000ff0400720c */ /* 0x000fd60003f26270 */
[----:B------:R-:W-:Y:S02]  /*4420*/  @P0 IMAD.MOV.U32 R14, RZ, RZ, RZ ;  /* 0x000000ffff0e0224 */ /* 0x000fe400078e00ff */
[----:B------:R-:W-:Y:S01]  /*4430*/  @!P0 FFMA R23, R23, 1.84467440737095516160e+19, RZ ;  /* 0x5f80000017178823 */ /* 0x000fe200000000ff */
[----:B------:R-:W-:Y:S02]  /*4440*/  @!P0 IMAD.MOV.U32 R14, RZ, RZ, -0x40 ;  /* 0xffffffc0ff0e8424 */ /* 0x000fe400078e00ff */
[----:B------:R-:W-:-:S03]  /*4450*/  @!P1 FFMA R22, R5, 1.84467440737095516160e+19, RZ ;  /* 0x5f80000005169823 */ /* 0x000fc600000000ff */
[----:B------:R-:W-:-:S07]  /*4460*/  @!P1 IADD3 R14, PT, PT, R14, 0x40, RZ ;  /* 0x000000400e0e9810 */ /* 0x000fce0007ffe0ff */
.L_x_62:
[----:B------:R-:W-:Y:S01]  /*4470*/  LEA R15, R13, 0xc0800000, 0x17 ;  /* 0xc08000000d0f7811 */ /* 0x000fe200078eb8ff */
[----:B------:R-:W-:Y:S01]  /*4480*/  VIADD R20, R20, 0xffffff81 ;  /* 0xffffff8114147836 */ /* 0x000fe20000000000 */
[----:B------:R-:W-:Y:S03]  /*4490*/  BSSY.RECONVERGENT B1, `(.L_x_67) ;  /* 0x0000035000017945 */ /* 0x000fe60003800200 */
[----:B------:R-:W-:-:S04]  /*44a0*/  IMAD.IADD R28, R22, 0x1, -R15 ;  /* 0x00000001161c7824 */ /* 0x000fc800078e0a0f */
[----:B------:R-:W0:Y:S01]  /*44b0*/  MUFU.RCP R4, R28 ;  /* 0x0000001c00047308 */ /* 0x000e220000001000 */
[----:B------:R-:W-:-:S04]  /*44c0*/  FADD.FTZ R21, -R28, -RZ ;  /* 0x800000ff1c157221 */ /* 0x000fc80000010100 */
[----:B0-----:R-:W-:-:S04]  /*44d0*/  FFMA R15, R4, R21, 1 ;  /* 0x3f800000040f7423 */ /* 0x001fc80000000015 */
[----:B------:R-:W-:Y:S01]  /*44e0*/  FFMA R15, R4, R15, R4 ;  /* 0x0000000f040f7223 */ /* 0x000fe20000000004 */
[----:B------:R-:W-:-:S04]  /*44f0*/  IMAD R4, R20, -0x800000, R23 ;  /* 0xff80000014047824 */ /* 0x000fc800078e0217 */
[----:B------:R-:W-:-:S04]  /*4500*/  FFMA R22, R4, R15, RZ ;  /* 0x0000000f04167223 */ /* 0x000fc800000000ff */
[----:B------:R-:W-:-:S04]  /*4510*/  FFMA R23, R21, R22, R4 ;  /* 0x0000001615177223 */ /* 0x000fc80000000004 */
[----:B------:R-:W-:Y:S01]  /*4520*/  FFMA R22, R15, R23, R22 ;  /* 0x000000170f167223 */ /* 0x000fe20000000016 */
[----:B------:R-:W-:-:S03]  /*4530*/  IADD3 R23, PT, PT, R20, 0x7f, -R13 ;  /* 0x0000007f14177810 */ /* 0x000fc60007ffe80d */
[----:B------:R-:W-:Y:S01]  /*4540*/  FFMA R21, R21, R22, R4 ;  /* 0x0000001615157223 */ /* 0x000fe20000000004 */
[----:B------:R-:W-:-:S03]  /*4550*/  IADD3 R23, PT, PT, R23, R14, RZ ;  /* 0x0000000e17177210 */ /* 0x000fc60007ffe0ff */
[----:B------:R-:W-:-:S05]  /*4560*/  FFMA R4, R15, R21, R22 ;  /* 0x000000150f047223 */ /* 0x000fca0000000016 */
[----:B------:R-:W-:-:S04]  /*4570*/  SHF.R.U32.HI R14, RZ, 0x17, R4 ;  /* 0x00000017ff0e7819 */ /* 0x000fc80000011604 */
[----:B------:R-:W-:-:S05]  /*4580*/  LOP3.LUT R14, R14, 0xff, RZ, 0xc0, !PT ;  /* 0x000000ff0e0e7812 */ /* 0x000fca00078ec0ff */
[----:B------:R-:W-:-:S04]  /*4590*/  IMAD.IADD R13, R14, 0x1, R23 ;  /* 0x000000010e0d7824 */ /* 0x000fc800078e0217 */
[----:B------:R-:W-:-:S05]  /*45a0*/  VIADD R14, R13, 0xffffffff ;  /* 0xffffffff0d0e7836 */ /* 0x000fca0000000000 */
[----:B------:R-:W-:-:S13]  /*45b0*/  ISETP.GE.U32.AND P0, PT, R14, 0xfe, PT ;  /* 0x000000fe0e00780c */ /* 0x000fda0003f06070 */
[----:B------:R-:W-:Y:S05]  /*45c0*/  @!P0 BRA `(.L_x_68) ;  /* 0x0000000000808947 */ /* 0x000fea0003800000 */
[----:B------:R-:W-:-:S13]  /*45d0*/  ISETP.GT.AND P0, PT, R13, 0xfe, PT ;  /* 0x000000fe0d00780c */ /* 0x000fda0003f04270 */
[----:B------:R-:W-:Y:S05]  /*45e0*/  @P0 BRA `(.L_x_69) ;  /* 0x00000000006c0947 */ /* 0x000fea0003800000 */
[----:B------:R-:W-:-:S13]  /*45f0*/  ISETP.GE.AND P0, PT, R13, 0x1, PT ;  /* 0x000000010d00780c */ /* 0x000fda0003f06270 */
[----:B------:R-:W-:Y:S05]  /*4600*/  @P0 BRA `(.L_x_70) ;  /* 0x0000000000740947 */ /* 0x000fea0003800000 */
[----:B------:R-:W-:Y:S02]  /*4610*/  ISETP.GE.AND P0, PT, R13, -0x18, PT ;  /* 0xffffffe80d00780c */ /* 0x000fe40003f06270 */
[----:B------:R-:W-:-:S11]  /*4620*/  LOP3.LUT R4, R4, 0x80000000, RZ, 0xc0, !PT ;  /* 0x8000000004047812 */ /* 0x000fd600078ec0ff */
[----:B------:R-:W-:Y:S05]  /*4630*/  @!P0 BRA `(.L_x_70) ;  /* 0x0000000000688947 */ /* 0x000fea0003800000 */
[CCC-:B------:R-:W-:Y:S01]  /*4640*/  FFMA.RZ R14, R15.reuse, R21.reuse, R22.reuse ;  /* 0x000000150f0e7223 */ /* 0x1c0fe2000000c016 */
[CCC-:B------:R-:W-:Y:S01]  /*4650*/  FFMA.RP R20, R15.reuse, R21.reuse, R22.reuse ;  /* 0x000000150f147223 */ /* 0x1c0fe20000008016 */
[----:B------:R-:W-:Y:S01]  /*4660*/  FFMA.RM R15, R15, R21, R22 ;  /* 0x000000150f0f7223 */ /* 0x000fe20000004016 */
[C---:B------:R-:W-:Y:S02]  /*4670*/  ISETP.NE.AND P4, PT, R13.reuse, RZ, PT ;  /* 0x000000ff0d00720c */ /* 0x040fe40003f85270 */
[----:B------:R-:W-:Y:S02]  /*4680*/  LOP3.LUT R14, R14, 0x7fffff, RZ, 0xc0, !PT ;  /* 0x007fffff0e0e7812 */ /* 0x000fe400078ec0ff */
[C---:B------:R-:W-:Y:S02]  /*4690*/  ISETP.NE.AND P1, PT, R13.reuse, RZ, PT ;  /* 0x000000ff0d00720c */ /* 0x040fe40003f25270 */
[----:B------:R-:W-:Y:S02]  /*46a0*/  LOP3.LUT R21, R14, 0x800000, RZ, 0xfc, !PT ;  /* 0x008000000e157812 */ /* 0x000fe400078efcff */
[----:B------:R-:W-:Y:S01]  /*46b0*/  IADD3 R14, PT, PT, R13, 0x20, RZ ;  /* 0x000000200d0e7810 */ /* 0x000fe20007ffe0ff */
[----:B------:R-:W-:Y:S01]  /*46c0*/  IMAD.MOV R13, RZ, RZ, -R13 ;  /* 0x000000ffff0d7224 */ /* 0x000fe200078e0a0d */
[----:B------:R-:W-:-:S02]  /*46d0*/  FSETP.NEU.FTZ.AND P0, PT, R20, R15, PT ;  /* 0x0000000f1400720b */ /* 0x000fc40003f1d000 */
[----:B------:R-:W-:Y:S02]  /*46e0*/  SHF.L.U32 R14, R21, R14, RZ ;  /* 0x0000000e150e7219 */ /* 0x000fe400000006ff */
[----:B------:R-:W-:Y:S02]  /*46f0*/  SEL R20, R13, RZ, P4 ;  /* 0x000000ff0d147207 */ /* 0x000fe40002000000 */
[----:B------:R-:W-:Y:S02]  /*4700*/  ISETP.NE.AND P1, PT, R14, RZ, P1 ;  /* 0x000000ff0e00720c */ /* 0x000fe40000f25270 */
[----:B------:R-:W-:Y:S02]  /*4710*/  SHF.R.U32.HI R20, RZ, R20, R21 ;  /* 0x00000014ff147219 */ /* 0x000fe40000011615 */
[----:B------:R-:W-:Y:S02]  /*4720*/  PLOP3.LUT P0, PT, P0, P1, PT, 0xf8, 0x8f ;  /* 0x00000000008f781c */ /* 0x000fe40000703f70 */
[----:B------:R-:W-:-:S02]  /*4730*/  SHF.R.U32.HI R14, RZ, 0x1, R20 ;  /* 0x00000001ff0e7819 */ /* 0x000fc40000011614 */
[----:B------:R-:W-:-:S04]  /*4740*/  SEL R13, RZ, 0x1, !P0 ;  /* 0x00000001ff0d7807 */ /* 0x000fc80004000000 */
[----:B------:R-:W-:-:S04]  /*4750*/  LOP3.LUT R13, R13, 0x1, R14, 0xf8, !PT ;  /* 0x000000010d0d7812 */ /* 0x000fc800078ef80e */
[----:B------:R-:W-:-:S05]  /*4760*/  LOP3.LUT R13, R13, R20, RZ, 0xc0, !PT ;  /* 0x000000140d0d7212 */ /* 0x000fca00078ec0ff */
[----:B------:R-:W-:-:S05]  /*4770*/  IMAD.IADD R13, R14, 0x1, R13 ;  /* 0x000000010e0d7824 */ /* 0x000fca00078e020d */
[----:B------:R-:W-:Y:S01]  /*4780*/  LOP3.LUT R4, R13, R4, RZ, 0xfc, !PT ;  /* 0x000000040d047212 */ /* 0x000fe200078efcff */
[----:B------:R-:W-:Y:S06]  /*4790*/  BRA `(.L_x_70) ;  /* 0x0000000000107947 */ /* 0x000fec0003800000 */
.L_x_69:
[----:B------:R-:W-:-:S04]  /*47a0*/  LOP3.LUT R4, R4, 0x80000000, RZ, 0xc0, !PT ;  /* 0x8000000004047812 */ /* 0x000fc800078ec0ff */
[----:B------:R-:W-:Y:S01]  /*47b0*/  LOP3.LUT R4, R4, 0x7f800000, RZ, 0xfc, !PT ;  /* 0x7f80000004047812 */ /* 0x000fe200078efcff */
[----:B------:R-:W-:Y:S06]  /*47c0*/  BRA `(.L_x_70) ;  /* 0x0000000000047947 */ /* 0x000fec0003800000 */
.L_x_68:
[----:B------:R-:W-:-:S07]  /*47d0*/  LEA R4, R23, R4, 0x17 ;  /* 0x0000000417047211 */ /* 0x000fce00078eb8ff */
.L_x_70:
[----:B------:R-:W-:Y:S05]  /*47e0*/  BSYNC.RECONVERGENT B1 ;  /* 0x0000000000017941 */ /* 0x000fea0003800200 */
.L_x_67:
[----:B------:R-:W-:Y:S05]  /*47f0*/  BRA `(.L_x_71) ;  /* 0x0000000000207947 */ /* 0x000fea0003800000 */
.L_x_66:
[----:B------:R-:W-:-:S04]  /*4800*/  LOP3.LUT R4, R22, 0x80000000, R23, 0x48, !PT ;  /* 0x8000000016047812 */ /* 0x000fc800078e4817 */
[----:B------:R-:W-:Y:S01]  /*4810*/  LOP3.LUT R4, R4, 0x7f800000, RZ, 0xfc, !PT ;  /* 0x7f80000004047812 */ /* 0x000fe200078efcff */
[----:B------:R-:W-:Y:S06]  /*4820*/  BRA `(.L_x_71) ;  /* 0x0000000000147947 */ /* 0x000fec0003800000 */
.L_x_65:
[----:B------:R-:W-:Y:S01]  /*4830*/  LOP3.LUT R4, R22, 0x80000000, R23, 0x48, !PT ;  /* 0x8000000016047812 */ /* 0x000fe200078e4817 */
[----:B------:R-:W-:Y:S06]  /*4840*/  BRA `(.L_x_71) ;  /* 0x00000000000c7947 */ /* 0x000fec0003800000 */
.L_x_64:
[----:B------:R-:W0:Y:S01]  /*4850*/  MUFU.RSQ R4, -QNAN ;  /* 0xffc0000000047908 */ /* 0x000e220000001400 */
[----:B------:R-:W-:Y:S05]  /*4860*/  BRA `(.L_x_71) ;  /* 0x0000000000047947 */ /* 0x000fea0003800000 */
.L_x_63:
[----:B------:R-:W-:-:S07]  /*4870*/  FADD.FTZ R4, R23, R5 ;  /* 0x0000000517047221 */ /* 0x000fce0000010000 */
.L_x_71:
[----:B------:R-:W-:Y:S05]  /*4880*/  BSYNC.RECONVERGENT B0 ;  /* 0x0000000000007941 */ /* 0x000fea0003800200 */
.L_x_61:
[----:B------:R-:W-:-:S04]  /*4890*/  IMAD.MOV.U32 R13, RZ, RZ, 0x0 ;  /* 0x00000000ff0d7424 */ /* 0x000fc800078e00ff */
[----:B0-----:R-:W-:Y:S05]  /*48a0*/  RET.REL.NODEC R12 `(_Z19flash_attention_gpuILi32ELi32ELi32EEvPKfS1_S1_PfiiifS2_S2_iiii) ;  /* 0xffffffb40cd47950 */ /* 0x001fea0003c3ffff */
.L_x_72:
[----:B------:R-:W-:-:S00]  /*48b0*/  BRA `(.L_x_72) ;  /* 0xfffffffc00fc7947 */ /* 0x000fc0000383ffff */
[----:B------:R-:W-:-:S00]  /*48c0*/  NOP ;  /* 0x0000000000007918 */ /* 0x000fc00000000000 */
        /* <DEDUP_REMOVED lines=11> */
.L_x_73:


//--------------------- .nv.global.init           --------------------------
	.section	.nv.global.init,"aw",@progbits
.nv.global.init:
	.type		$str$3,@object
	.size		$str$3,($str$2 - $str$3)
$str$3:
        /*0000*/ 	.byte	0x0a, 0x00
	.type		$str$2,@object
	.size		$str$2,($str$1 - $str$2)
$str$2:
        /*0002*/ 	.byte	0x25, 0x66, 0x20, 0x00
	.type		$str$1,@object
	.size		$str$1,($str - $str$1)
$str$1:
        /*0006*/ 	.byte	0x74, 0x72, 0x3d, 0x25, 0x64, 0x20, 0x00
	.type		$str,@object
	.size		$str,(.L_0 - $str)
$str:
        /*000d*/ 	.byte	0x31, 0x31, 0x31, 0x31, 0x31, 0x31, 0x31, 0x31, 0x31, 0x31, 0x31, 0x31, 0x31, 0x31, 0x31, 0x31
        /*001d*/ 	.byte	0x00
.L_0:


//--------------------- .nv.shared._Z19flash_attention_gpuILi32ELi32ELi32EEvPKfS1_S1_PfiiifS2_S2_iiii --------------------------
	.section	.nv.shared._Z19flash_attention_gpuILi32ELi32ELi32EEvPKfS1_S1_PfiiifS2_S2_iiii,"aw",@nobits
	.sectionflags	@""
	.align	4
.nv.shared._Z19flash_attention_gpuILi32ELi32ELi32EEvPKfS1_S1_PfiiifS2_S2_iiii:
	.zero		17408


//--------------------- .nv.shared.reserved.0     --------------------------
	.section	.nv.shared.reserved.0,"aw",@nobits
	.weak		__nv_reservedSMEM_offset_0_alias
	.size		__nv_reservedSMEM_offset_0_alias, 0, 64
	.other		__nv_reservedSMEM_offset_0_alias,@"STO_CUDA_RESERVED_SHARED STV_DEFAULT"
__nv_reservedSMEM_offset_0_alias:
	.zero		0
	.zero		64


//--------------------- .nv.constant0._Z19flash_attention_gpuILi32ELi32ELi32EEvPKfS1_S1_PfiiifS2_S2_iiii --------------------------
	.section	.nv.constant0._Z19flash_attention_gpuILi32ELi32ELi32EEvPKfS1_S1_PfiiifS2_S2_iiii,"a",@progbits
	.sectionflags	@""
	.align	4
.nv.constant0._Z19flash_attention_gpuILi32ELi32ELi32EEvPKfS1_S1_PfiiifS2_S2_iiii:
	.zero		976


//--------------------- SYMBOLS --------------------------

	.type		.nv.reservedSmem.offset0,@object
	.size		.nv.reservedSmem.offset0,0x4
	.type		.nv.reservedSmem.cap,@object
	.size		.nv.reservedSmem.cap,0x4
	.type		vprintf,@function
